//
// Generated by NVIDIA NVVM Compiler
//
// Compiler Build ID: CL-36424714
// Cuda compilation tools, release 13.0, V13.0.88
// Based on NVVM 20.0.0
//

.version 9.0
.target sm_100
.address_size 64

	// .globl	_Z17kernel_mmm_globalPfS_S_
// _ZZ17kernel_mmm_sharedPfS_S_E6A_tile has been demoted
// _ZZ17kernel_mmm_sharedPfS_S_E6B_tile has been demoted

.visible .entry _Z17kernel_mmm_globalPfS_S_(
	.param .u64 .ptr .align 1 _Z17kernel_mmm_globalPfS_S__param_0,
	.param .u64 .ptr .align 1 _Z17kernel_mmm_globalPfS_S__param_1,
	.param .u64 .ptr .align 1 _Z17kernel_mmm_globalPfS_S__param_2
)
{
	.reg .pred 	%p<2>;
	.reg .b32 	%r<18>;
	.reg .b32 	%f<28>;
	.reg .b64 	%rd<18>;

	ld.param.u64 	%rd6, [_Z17kernel_mmm_globalPfS_S__param_0];
	ld.param.u64 	%rd7, [_Z17kernel_mmm_globalPfS_S__param_1];
	ld.param.u64 	%rd8, [_Z17kernel_mmm_globalPfS_S__param_2];
	cvta.to.global.u64 	%rd9, %rd8;
	cvta.to.global.u64 	%rd10, %rd7;
	cvta.to.global.u64 	%rd11, %rd6;
	mov.u32 	%r7, %ctaid.x;
	shl.b32 	%r8, %r7, 3;
	mov.u32 	%r9, %tid.x;
	add.s32 	%r16, %r8, %r9;
	mov.u32 	%r10, %ctaid.y;
	shl.b32 	%r11, %r10, 3;
	mov.u32 	%r12, %tid.y;
	add.s32 	%r13, %r11, %r12;
	mul.lo.s32 	%r14, %r13, 2000;
	add.s32 	%r15, %r14, %r16;
	mul.wide.s32 	%rd12, %r15, 4;
	add.s64 	%rd1, %rd9, %rd12;
	ld.global.f32 	%f27, [%rd1];
	mul.wide.u32 	%rd13, %r14, 4;
	add.s64 	%rd14, %rd13, %rd11;
	add.s64 	%rd17, %rd14, 16;
	add.s64 	%rd3, %rd10, 32000;
	mov.b32 	%r17, 0;
$L__BB0_1:
	mul.wide.s32 	%rd15, %r16, 4;
	add.s64 	%rd16, %rd3, %rd15;
	ld.global.f32 	%f4, [%rd17+-16];
	ld.global.f32 	%f5, [%rd16+-32000];
	fma.rn.f32 	%f6, %f4, %f5, %f27;
	st.global.f32 	[%rd1], %f6;
	ld.global.f32 	%f7, [%rd17+-12];
	ld.global.f32 	%f8, [%rd16+-24000];
	fma.rn.f32 	%f9, %f7, %f8, %f6;
	st.global.f32 	[%rd1], %f9;
	ld.global.f32 	%f10, [%rd17+-8];
	ld.global.f32 	%f11, [%rd16+-16000];
	fma.rn.f32 	%f12, %f10, %f11, %f9;
	st.global.f32 	[%rd1], %f12;
	ld.global.f32 	%f13, [%rd17+-4];
	ld.global.f32 	%f14, [%rd16+-8000];
	fma.rn.f32 	%f15, %f13, %f14, %f12;
	st.global.f32 	[%rd1], %f15;
	ld.global.f32 	%f16, [%rd17];
	ld.global.f32 	%f17, [%rd16];
	fma.rn.f32 	%f18, %f16, %f17, %f15;
	st.global.f32 	[%rd1], %f18;
	ld.global.f32 	%f19, [%rd17+4];
	ld.global.f32 	%f20, [%rd16+8000];
	fma.rn.f32 	%f21, %f19, %f20, %f18;
	st.global.f32 	[%rd1], %f21;
	ld.global.f32 	%f22, [%rd17+8];
	ld.global.f32 	%f23, [%rd16+16000];
	fma.rn.f32 	%f24, %f22, %f23, %f21;
	st.global.f32 	[%rd1], %f24;
	ld.global.f32 	%f25, [%rd17+12];
	ld.global.f32 	%f26, [%rd16+24000];
	fma.rn.f32 	%f27, %f25, %f26, %f24;
	st.global.f32 	[%rd1], %f27;
	add.s32 	%r17, %r17, 8;
	add.s64 	%rd17, %rd17, 32;
	add.s32 	%r16, %r16, 16000;
	setp.ne.s32 	%p1, %r17, 2000;
	@%p1 bra 	$L__BB0_1;
	ret;

}
	// .globl	_Z17kernel_mmm_sharedPfS_S_
.visible .entry _Z17kernel_mmm_sharedPfS_S_(
	.param .u64 .ptr .align 1 _Z17kernel_mmm_sharedPfS_S__param_0,
	.param .u64 .ptr .align 1 _Z17kernel_mmm_sharedPfS_S__param_1,
	.param .u64 .ptr .align 1 _Z17kernel_mmm_sharedPfS_S__param_2
)
{
	.reg .b32 	%r<274>;
	.reg .b32 	%f<6751>;
	.reg .b64 	%rd<511>;
	// demoted variable
	.shared .align 4 .b8 _ZZ17kernel_mmm_sharedPfS_S_E6A_tile[256];
	// demoted variable
	.shared .align 4 .b8 _ZZ17kernel_mmm_sharedPfS_S_E6B_tile[256];
	ld.param.u64 	%rd1, [_Z17kernel_mmm_sharedPfS_S__param_0];
	ld.param.u64 	%rd2, [_Z17kernel_mmm_sharedPfS_S__param_1];
	ld.param.u64 	%rd3, [_Z17kernel_mmm_sharedPfS_S__param_2];
	cvta.to.global.u64 	%rd4, %rd3;
	cvta.to.global.u64 	%rd5, %rd2;
	cvta.to.global.u64 	%rd6, %rd1;
	mov.u32 	%r1, %ctaid.x;
	shl.b32 	%r2, %r1, 3;
	mov.u32 	%r3, %tid.x;
	add.s32 	%r4, %r2, %r3;
	mov.u32 	%r5, %ctaid.y;
	shl.b32 	%r6, %r5, 3;
	mov.u32 	%r7, %tid.y;
	add.s32 	%r8, %r6, %r7;
	mul.lo.s32 	%r9, %r8, 2000;
	add.s32 	%r10, %r9, %r4;
	add.s32 	%r11, %r9, %r3;
	shl.b32 	%r12, %r7, 5;
	mov.u32 	%r13, _ZZ17kernel_mmm_sharedPfS_S_E6A_tile;
	add.s32 	%r14, %r13, %r12;
	shl.b32 	%r15, %r3, 2;
	add.s32 	%r16, %r14, %r15;
	add.s32 	%r17, %r7, %r4;
	add.s32 	%r18, %r17, 2000;
	mov.u32 	%r19, _ZZ17kernel_mmm_sharedPfS_S_E6B_tile;
	add.s32 	%r20, %r19, %r12;
	add.s32 	%r21, %r20, %r15;
	shl.b32 	%r22, %r3, 5;
	add.s32 	%r23, %r13, %r22;
	mad.lo.s32 	%r24, %r7, -28, %r20;
	mul.wide.s32 	%rd7, %r10, 4;
	add.s64 	%rd8, %rd4, %rd7;
	mul.wide.u32 	%rd9, %r11, 4;
	add.s64 	%rd10, %rd6, %rd9;
	ld.global.f32 	%f1, [%rd10];
	st.shared.f32 	[%r16], %f1;
	mul.wide.u32 	%rd11, %r18, 4;
	add.s64 	%rd12, %rd5, %rd11;
	ld.global.f32 	%f2, [%rd12];
	st.shared.f32 	[%r21], %f2;
	bar.sync 	0;
	ld.global.f32 	%f3, [%rd8];
	ld.shared.f32 	%f4, [%r23];
	ld.shared.f32 	%f5, [%r24];
	fma.rn.f32 	%f6, %f4, %f5, %f3;
	ld.shared.f32 	%f7, [%r23+4];
	ld.shared.f32 	%f8, [%r24+32];
	fma.rn.f32 	%f9, %f7, %f8, %f6;
	ld.shared.f32 	%f10, [%r23+8];
	ld.shared.f32 	%f11, [%r24+64];
	fma.rn.f32 	%f12, %f10, %f11, %f9;
	ld.shared.f32 	%f13, [%r23+12];
	ld.shared.f32 	%f14, [%r24+96];
	fma.rn.f32 	%f15, %f13, %f14, %f12;
	ld.shared.f32 	%f16, [%r23+16];
	ld.shared.f32 	%f17, [%r24+128];
	fma.rn.f32 	%f18, %f16, %f17, %f15;
	ld.shared.f32 	%f19, [%r23+20];
	ld.shared.f32 	%f20, [%r24+160];
	fma.rn.f32 	%f21, %f19, %f20, %f18;
	ld.shared.f32 	%f22, [%r23+24];
	ld.shared.f32 	%f23, [%r24+192];
	fma.rn.f32 	%f24, %f22, %f23, %f21;
	ld.shared.f32 	%f25, [%r23+28];
	ld.shared.f32 	%f26, [%r24+224];
	fma.rn.f32 	%f27, %f25, %f26, %f24;
	st.global.f32 	[%rd8], %f27;
	bar.sync 	0;
	ld.global.f32 	%f28, [%rd10+32];
	st.shared.f32 	[%r16], %f28;
	add.s32 	%r25, %r17, 2008;
	mul.wide.u32 	%rd13, %r25, 4;
	add.s64 	%rd14, %rd5, %rd13;
	ld.global.f32 	%f29, [%rd14];
	st.shared.f32 	[%r21], %f29;
	bar.sync 	0;
	ld.global.f32 	%f30, [%rd8];
	ld.shared.f32 	%f31, [%r23];
	ld.shared.f32 	%f32, [%r24];
	fma.rn.f32 	%f33, %f31, %f32, %f30;
	ld.shared.f32 	%f34, [%r23+4];
	ld.shared.f32 	%f35, [%r24+32];
	fma.rn.f32 	%f36, %f34, %f35, %f33;
	ld.shared.f32 	%f37, [%r23+8];
	ld.shared.f32 	%f38, [%r24+64];
	fma.rn.f32 	%f39, %f37, %f38, %f36;
	ld.shared.f32 	%f40, [%r23+12];
	ld.shared.f32 	%f41, [%r24+96];
	fma.rn.f32 	%f42, %f40, %f41, %f39;
	ld.shared.f32 	%f43, [%r23+16];
	ld.shared.f32 	%f44, [%r24+128];
	fma.rn.f32 	%f45, %f43, %f44, %f42;
	ld.shared.f32 	%f46, [%r23+20];
	ld.shared.f32 	%f47, [%r24+160];
	fma.rn.f32 	%f48, %f46, %f47, %f45;
	ld.shared.f32 	%f49, [%r23+24];
	ld.shared.f32 	%f50, [%r24+192];
	fma.rn.f32 	%f51, %f49, %f50, %f48;
	ld.shared.f32 	%f52, [%r23+28];
	ld.shared.f32 	%f53, [%r24+224];
	fma.rn.f32 	%f54, %f52, %f53, %f51;
	st.global.f32 	[%rd8], %f54;
	bar.sync 	0;
	ld.global.f32 	%f55, [%rd10+64];
	st.shared.f32 	[%r16], %f55;
	add.s32 	%r26, %r17, 2016;
	mul.wide.u32 	%rd15, %r26, 4;
	add.s64 	%rd16, %rd5, %rd15;
	ld.global.f32 	%f56, [%rd16];
	st.shared.f32 	[%r21], %f56;
	bar.sync 	0;
	ld.global.f32 	%f57, [%rd8];
	ld.shared.f32 	%f58, [%r23];
	ld.shared.f32 	%f59, [%r24];
	fma.rn.f32 	%f60, %f58, %f59, %f57;
	ld.shared.f32 	%f61, [%r23+4];
	ld.shared.f32 	%f62, [%r24+32];
	fma.rn.f32 	%f63, %f61, %f62, %f60;
	ld.shared.f32 	%f64, [%r23+8];
	ld.shared.f32 	%f65, [%r24+64];
	fma.rn.f32 	%f66, %f64, %f65, %f63;
	ld.shared.f32 	%f67, [%r23+12];
	ld.shared.f32 	%f68, [%r24+96];
	fma.rn.f32 	%f69, %f67, %f68, %f66;
	ld.shared.f32 	%f70, [%r23+16];
	ld.shared.f32 	%f71, [%r24+128];
	fma.rn.f32 	%f72, %f70, %f71, %f69;
	ld.shared.f32 	%f73, [%r23+20];
	ld.shared.f32 	%f74, [%r24+160];
	fma.rn.f32 	%f75, %f73, %f74, %f72;
	ld.shared.f32 	%f76, [%r23+24];
	ld.shared.f32 	%f77, [%r24+192];
	fma.rn.f32 	%f78, %f76, %f77, %f75;
	ld.shared.f32 	%f79, [%r23+28];
	ld.shared.f32 	%f80, [%r24+224];
	fma.rn.f32 	%f81, %f79, %f80, %f78;
	st.global.f32 	[%rd8], %f81;
	bar.sync 	0;
	ld.global.f32 	%f82, [%rd10+96];
	st.shared.f32 	[%r16], %f82;
	add.s32 	%r27, %r17, 2024;
	mul.wide.u32 	%rd17, %r27, 4;
	add.s64 	%rd18, %rd5, %rd17;
	ld.global.f32 	%f83, [%rd18];
	st.shared.f32 	[%r21], %f83;
	bar.sync 	0;
	ld.global.f32 	%f84, [%rd8];
	ld.shared.f32 	%f85, [%r23];
	ld.shared.f32 	%f86, [%r24];
	fma.rn.f32 	%f87, %f85, %f86, %f84;
	ld.shared.f32 	%f88, [%r23+4];
	ld.shared.f32 	%f89, [%r24+32];
	fma.rn.f32 	%f90, %f88, %f89, %f87;
	ld.shared.f32 	%f91, [%r23+8];
	ld.shared.f32 	%f92, [%r24+64];
	fma.rn.f32 	%f93, %f91, %f92, %f90;
	ld.shared.f32 	%f94, [%r23+12];
	ld.shared.f32 	%f95, [%r24+96];
	fma.rn.f32 	%f96, %f94, %f95, %f93;
	ld.shared.f32 	%f97, [%r23+16];
	ld.shared.f32 	%f98, [%r24+128];
	fma.rn.f32 	%f99, %f97, %f98, %f96;
	ld.shared.f32 	%f100, [%r23+20];
	ld.shared.f32 	%f101, [%r24+160];
	fma.rn.f32 	%f102, %f100, %f101, %f99;
	ld.shared.f32 	%f103, [%r23+24];
	ld.shared.f32 	%f104, [%r24+192];
	fma.rn.f32 	%f105, %f103, %f104, %f102;
	ld.shared.f32 	%f106, [%r23+28];
	ld.shared.f32 	%f107, [%r24+224];
	fma.rn.f32 	%f108, %f106, %f107, %f105;
	st.global.f32 	[%rd8], %f108;
	bar.sync 	0;
	ld.global.f32 	%f109, [%rd10+128];
	st.shared.f32 	[%r16], %f109;
	add.s32 	%r28, %r17, 2032;
	mul.wide.u32 	%rd19, %r28, 4;
	add.s64 	%rd20, %rd5, %rd19;
	ld.global.f32 	%f110, [%rd20];
	st.shared.f32 	[%r21], %f110;
	bar.sync 	0;
	ld.global.f32 	%f111, [%rd8];
	ld.shared.f32 	%f112, [%r23];
	ld.shared.f32 	%f113, [%r24];
	fma.rn.f32 	%f114, %f112, %f113, %f111;
	ld.shared.f32 	%f115, [%r23+4];
	ld.shared.f32 	%f116, [%r24+32];
	fma.rn.f32 	%f117, %f115, %f116, %f114;
	ld.shared.f32 	%f118, [%r23+8];
	ld.shared.f32 	%f119, [%r24+64];
	fma.rn.f32 	%f120, %f118, %f119, %f117;
	ld.shared.f32 	%f121, [%r23+12];
	ld.shared.f32 	%f122, [%r24+96];
	fma.rn.f32 	%f123, %f121, %f122, %f120;
	ld.shared.f32 	%f124, [%r23+16];
	ld.shared.f32 	%f125, [%r24+128];
	fma.rn.f32 	%f126, %f124, %f125, %f123;
	ld.shared.f32 	%f127, [%r23+20];
	ld.shared.f32 	%f128, [%r24+160];
	fma.rn.f32 	%f129, %f127, %f128, %f126;
	ld.shared.f32 	%f130, [%r23+24];
	ld.shared.f32 	%f131, [%r24+192];
	fma.rn.f32 	%f132, %f130, %f131, %f129;
	ld.shared.f32 	%f133, [%r23+28];
	ld.shared.f32 	%f134, [%r24+224];
	fma.rn.f32 	%f135, %f133, %f134, %f132;
	st.global.f32 	[%rd8], %f135;
	bar.sync 	0;
	ld.global.f32 	%f136, [%rd10+160];
	st.shared.f32 	[%r16], %f136;
	add.s32 	%r29, %r17, 2040;
	mul.wide.u32 	%rd21, %r29, 4;
	add.s64 	%rd22, %rd5, %rd21;
	ld.global.f32 	%f137, [%rd22];
	st.shared.f32 	[%r21], %f137;
	bar.sync 	0;
	ld.global.f32 	%f138, [%rd8];
	ld.shared.f32 	%f139, [%r23];
	ld.shared.f32 	%f140, [%r24];
	fma.rn.f32 	%f141, %f139, %f140, %f138;
	ld.shared.f32 	%f142, [%r23+4];
	ld.shared.f32 	%f143, [%r24+32];
	fma.rn.f32 	%f144, %f142, %f143, %f141;
	ld.shared.f32 	%f145, [%r23+8];
	ld.shared.f32 	%f146, [%r24+64];
	fma.rn.f32 	%f147, %f145, %f146, %f144;
	ld.shared.f32 	%f148, [%r23+12];
	ld.shared.f32 	%f149, [%r24+96];
	fma.rn.f32 	%f150, %f148, %f149, %f147;
	ld.shared.f32 	%f151, [%r23+16];
	ld.shared.f32 	%f152, [%r24+128];
	fma.rn.f32 	%f153, %f151, %f152, %f150;
	ld.shared.f32 	%f154, [%r23+20];
	ld.shared.f32 	%f155, [%r24+160];
	fma.rn.f32 	%f156, %f154, %f155, %f153;
	ld.shared.f32 	%f157, [%r23+24];
	ld.shared.f32 	%f158, [%r24+192];
	fma.rn.f32 	%f159, %f157, %f158, %f156;
	ld.shared.f32 	%f160, [%r23+28];
	ld.shared.f32 	%f161, [%r24+224];
	fma.rn.f32 	%f162, %f160, %f161, %f159;
	st.global.f32 	[%rd8], %f162;
	bar.sync 	0;
	ld.global.f32 	%f163, [%rd10+192];
	st.shared.f32 	[%r16], %f163;
	add.s32 	%r30, %r17, 2048;
	mul.wide.u32 	%rd23, %r30, 4;
	add.s64 	%rd24, %rd5, %rd23;
	ld.global.f32 	%f164, [%rd24];
	st.shared.f32 	[%r21], %f164;
	bar.sync 	0;
	ld.global.f32 	%f165, [%rd8];
	ld.shared.f32 	%f166, [%r23];
	ld.shared.f32 	%f167, [%r24];
	fma.rn.f32 	%f168, %f166, %f167, %f165;
	ld.shared.f32 	%f169, [%r23+4];
	ld.shared.f32 	%f170, [%r24+32];
	fma.rn.f32 	%f171, %f169, %f170, %f168;
	ld.shared.f32 	%f172, [%r23+8];
	ld.shared.f32 	%f173, [%r24+64];
	fma.rn.f32 	%f174, %f172, %f173, %f171;
	ld.shared.f32 	%f175, [%r23+12];
	ld.shared.f32 	%f176, [%r24+96];
	fma.rn.f32 	%f177, %f175, %f176, %f174;
	ld.shared.f32 	%f178, [%r23+16];
	ld.shared.f32 	%f179, [%r24+128];
	fma.rn.f32 	%f180, %f178, %f179, %f177;
	ld.shared.f32 	%f181, [%r23+20];
	ld.shared.f32 	%f182, [%r24+160];
	fma.rn.f32 	%f183, %f181, %f182, %f180;
	ld.shared.f32 	%f184, [%r23+24];
	ld.shared.f32 	%f185, [%r24+192];
	fma.rn.f32 	%f186, %f184, %f185, %f183;
	ld.shared.f32 	%f187, [%r23+28];
	ld.shared.f32 	%f188, [%r24+224];
	fma.rn.f32 	%f189, %f187, %f188, %f186;
	st.global.f32 	[%rd8], %f189;
	bar.sync 	0;
	ld.global.f32 	%f190, [%rd10+224];
	st.shared.f32 	[%r16], %f190;
	add.s32 	%r31, %r17, 2056;
	mul.wide.u32 	%rd25, %r31, 4;
	add.s64 	%rd26, %rd5, %rd25;
	ld.global.f32 	%f191, [%rd26];
	st.shared.f32 	[%r21], %f191;
	bar.sync 	0;
	ld.global.f32 	%f192, [%rd8];
	ld.shared.f32 	%f193, [%r23];
	ld.shared.f32 	%f194, [%r24];
	fma.rn.f32 	%f195, %f193, %f194, %f192;
	ld.shared.f32 	%f196, [%r23+4];
	ld.shared.f32 	%f197, [%r24+32];
	fma.rn.f32 	%f198, %f196, %f197, %f195;
	ld.shared.f32 	%f199, [%r23+8];
	ld.shared.f32 	%f200, [%r24+64];
	fma.rn.f32 	%f201, %f199, %f200, %f198;
	ld.shared.f32 	%f202, [%r23+12];
	ld.shared.f32 	%f203, [%r24+96];
	fma.rn.f32 	%f204, %f202, %f203, %f201;
	ld.shared.f32 	%f205, [%r23+16];
	ld.shared.f32 	%f206, [%r24+128];
	fma.rn.f32 	%f207, %f205, %f206, %f204;
	ld.shared.f32 	%f208, [%r23+20];
	ld.shared.f32 	%f209, [%r24+160];
	fma.rn.f32 	%f210, %f208, %f209, %f207;
	ld.shared.f32 	%f211, [%r23+24];
	ld.shared.f32 	%f212, [%r24+192];
	fma.rn.f32 	%f213, %f211, %f212, %f210;
	ld.shared.f32 	%f214, [%r23+28];
	ld.shared.f32 	%f215, [%r24+224];
	fma.rn.f32 	%f216, %f214, %f215, %f213;
	st.global.f32 	[%rd8], %f216;
	bar.sync 	0;
	ld.global.f32 	%f217, [%rd10+256];
	st.shared.f32 	[%r16], %f217;
	add.s32 	%r32, %r17, 2064;
	mul.wide.u32 	%rd27, %r32, 4;
	add.s64 	%rd28, %rd5, %rd27;
	ld.global.f32 	%f218, [%rd28];
	st.shared.f32 	[%r21], %f218;
	bar.sync 	0;
	ld.global.f32 	%f219, [%rd8];
	ld.shared.f32 	%f220, [%r23];
	ld.shared.f32 	%f221, [%r24];
	fma.rn.f32 	%f222, %f220, %f221, %f219;
	ld.shared.f32 	%f223, [%r23+4];
	ld.shared.f32 	%f224, [%r24+32];
	fma.rn.f32 	%f225, %f223, %f224, %f222;
	ld.shared.f32 	%f226, [%r23+8];
	ld.shared.f32 	%f227, [%r24+64];
	fma.rn.f32 	%f228, %f226, %f227, %f225;
	ld.shared.f32 	%f229, [%r23+12];
	ld.shared.f32 	%f230, [%r24+96];
	fma.rn.f32 	%f231, %f229, %f230, %f228;
	ld.shared.f32 	%f232, [%r23+16];
	ld.shared.f32 	%f233, [%r24+128];
	fma.rn.f32 	%f234, %f232, %f233, %f231;
	ld.shared.f32 	%f235, [%r23+20];
	ld.shared.f32 	%f236, [%r24+160];
	fma.rn.f32 	%f237, %f235, %f236, %f234;
	ld.shared.f32 	%f238, [%r23+24];
	ld.shared.f32 	%f239, [%r24+192];
	fma.rn.f32 	%f240, %f238, %f239, %f237;
	ld.shared.f32 	%f241, [%r23+28];
	ld.shared.f32 	%f242, [%r24+224];
	fma.rn.f32 	%f243, %f241, %f242, %f240;
	st.global.f32 	[%rd8], %f243;
	bar.sync 	0;
	ld.global.f32 	%f244, [%rd10+288];
	st.shared.f32 	[%r16], %f244;
	add.s32 	%r33, %r17, 2072;
	mul.wide.u32 	%rd29, %r33, 4;
	add.s64 	%rd30, %rd5, %rd29;
	ld.global.f32 	%f245, [%rd30];
	st.shared.f32 	[%r21], %f245;
	bar.sync 	0;
	ld.global.f32 	%f246, [%rd8];
	ld.shared.f32 	%f247, [%r23];
	ld.shared.f32 	%f248, [%r24];
	fma.rn.f32 	%f249, %f247, %f248, %f246;
	ld.shared.f32 	%f250, [%r23+4];
	ld.shared.f32 	%f251, [%r24+32];
	fma.rn.f32 	%f252, %f250, %f251, %f249;
	ld.shared.f32 	%f253, [%r23+8];
	ld.shared.f32 	%f254, [%r24+64];
	fma.rn.f32 	%f255, %f253, %f254, %f252;
	ld.shared.f32 	%f256, [%r23+12];
	ld.shared.f32 	%f257, [%r24+96];
	fma.rn.f32 	%f258, %f256, %f257, %f255;
	ld.shared.f32 	%f259, [%r23+16];
	ld.shared.f32 	%f260, [%r24+128];
	fma.rn.f32 	%f261, %f259, %f260, %f258;
	ld.shared.f32 	%f262, [%r23+20];
	ld.shared.f32 	%f263, [%r24+160];
	fma.rn.f32 	%f264, %f262, %f263, %f261;
	ld.shared.f32 	%f265, [%r23+24];
	ld.shared.f32 	%f266, [%r24+192];
	fma.rn.f32 	%f267, %f265, %f266, %f264;
	ld.shared.f32 	%f268, [%r23+28];
	ld.shared.f32 	%f269, [%r24+224];
	fma.rn.f32 	%f270, %f268, %f269, %f267;
	st.global.f32 	[%rd8], %f270;
	bar.sync 	0;
	ld.global.f32 	%f271, [%rd10+320];
	st.shared.f32 	[%r16], %f271;
	add.s32 	%r34, %r17, 2080;
	mul.wide.u32 	%rd31, %r34, 4;
	add.s64 	%rd32, %rd5, %rd31;
	ld.global.f32 	%f272, [%rd32];
	st.shared.f32 	[%r21], %f272;
	bar.sync 	0;
	ld.global.f32 	%f273, [%rd8];
	ld.shared.f32 	%f274, [%r23];
	ld.shared.f32 	%f275, [%r24];
	fma.rn.f32 	%f276, %f274, %f275, %f273;
	ld.shared.f32 	%f277, [%r23+4];
	ld.shared.f32 	%f278, [%r24+32];
	fma.rn.f32 	%f279, %f277, %f278, %f276;
	ld.shared.f32 	%f280, [%r23+8];
	ld.shared.f32 	%f281, [%r24+64];
	fma.rn.f32 	%f282, %f280, %f281, %f279;
	ld.shared.f32 	%f283, [%r23+12];
	ld.shared.f32 	%f284, [%r24+96];
	fma.rn.f32 	%f285, %f283, %f284, %f282;
	ld.shared.f32 	%f286, [%r23+16];
	ld.shared.f32 	%f287, [%r24+128];
	fma.rn.f32 	%f288, %f286, %f287, %f285;
	ld.shared.f32 	%f289, [%r23+20];
	ld.shared.f32 	%f290, [%r24+160];
	fma.rn.f32 	%f291, %f289, %f290, %f288;
	ld.shared.f32 	%f292, [%r23+24];
	ld.shared.f32 	%f293, [%r24+192];
	fma.rn.f32 	%f294, %f292, %f293, %f291;
	ld.shared.f32 	%f295, [%r23+28];
	ld.shared.f32 	%f296, [%r24+224];
	fma.rn.f32 	%f297, %f295, %f296, %f294;
	st.global.f32 	[%rd8], %f297;
	bar.sync 	0;
	ld.global.f32 	%f298, [%rd10+352];
	st.shared.f32 	[%r16], %f298;
	add.s32 	%r35, %r17, 2088;
	mul.wide.u32 	%rd33, %r35, 4;
	add.s64 	%rd34, %rd5, %rd33;
	ld.global.f32 	%f299, [%rd34];
	st.shared.f32 	[%r21], %f299;
	bar.sync 	0;
	ld.global.f32 	%f300, [%rd8];
	ld.shared.f32 	%f301, [%r23];
	ld.shared.f32 	%f302, [%r24];
	fma.rn.f32 	%f303, %f301, %f302, %f300;
	ld.shared.f32 	%f304, [%r23+4];
	ld.shared.f32 	%f305, [%r24+32];
	fma.rn.f32 	%f306, %f304, %f305, %f303;
	ld.shared.f32 	%f307, [%r23+8];
	ld.shared.f32 	%f308, [%r24+64];
	fma.rn.f32 	%f309, %f307, %f308, %f306;
	ld.shared.f32 	%f310, [%r23+12];
	ld.shared.f32 	%f311, [%r24+96];
	fma.rn.f32 	%f312, %f310, %f311, %f309;
	ld.shared.f32 	%f313, [%r23+16];
	ld.shared.f32 	%f314, [%r24+128];
	fma.rn.f32 	%f315, %f313, %f314, %f312;
	ld.shared.f32 	%f316, [%r23+20];
	ld.shared.f32 	%f317, [%r24+160];
	fma.rn.f32 	%f318, %f316, %f317, %f315;
	ld.shared.f32 	%f319, [%r23+24];
	ld.shared.f32 	%f320, [%r24+192];
	fma.rn.f32 	%f321, %f319, %f320, %f318;
	ld.shared.f32 	%f322, [%r23+28];
	ld.shared.f32 	%f323, [%r24+224];
	fma.rn.f32 	%f324, %f322, %f323, %f321;
	st.global.f32 	[%rd8], %f324;
	bar.sync 	0;
	ld.global.f32 	%f325, [%rd10+384];
	st.shared.f32 	[%r16], %f325;
	add.s32 	%r36, %r17, 2096;
	mul.wide.u32 	%rd35, %r36, 4;
	add.s64 	%rd36, %rd5, %rd35;
	ld.global.f32 	%f326, [%rd36];
	st.shared.f32 	[%r21], %f326;
	bar.sync 	0;
	ld.global.f32 	%f327, [%rd8];
	ld.shared.f32 	%f328, [%r23];
	ld.shared.f32 	%f329, [%r24];
	fma.rn.f32 	%f330, %f328, %f329, %f327;
	ld.shared.f32 	%f331, [%r23+4];
	ld.shared.f32 	%f332, [%r24+32];
	fma.rn.f32 	%f333, %f331, %f332, %f330;
	ld.shared.f32 	%f334, [%r23+8];
	ld.shared.f32 	%f335, [%r24+64];
	fma.rn.f32 	%f336, %f334, %f335, %f333;
	ld.shared.f32 	%f337, [%r23+12];
	ld.shared.f32 	%f338, [%r24+96];
	fma.rn.f32 	%f339, %f337, %f338, %f336;
	ld.shared.f32 	%f340, [%r23+16];
	ld.shared.f32 	%f341, [%r24+128];
	fma.rn.f32 	%f342, %f340, %f341, %f339;
	ld.shared.f32 	%f343, [%r23+20];
	ld.shared.f32 	%f344, [%r24+160];
	fma.rn.f32 	%f345, %f343, %f344, %f342;
	ld.shared.f32 	%f346, [%r23+24];
	ld.shared.f32 	%f347, [%r24+192];
	fma.rn.f32 	%f348, %f346, %f347, %f345;
	ld.shared.f32 	%f349, [%r23+28];
	ld.shared.f32 	%f350, [%r24+224];
	fma.rn.f32 	%f351, %f349, %f350, %f348;
	st.global.f32 	[%rd8], %f351;
	bar.sync 	0;
	ld.global.f32 	%f352, [%rd10+416];
	st.shared.f32 	[%r16], %f352;
	add.s32 	%r37, %r17, 2104;
	mul.wide.u32 	%rd37, %r37, 4;
	add.s64 	%rd38, %rd5, %rd37;
	ld.global.f32 	%f353, [%rd38];
	st.shared.f32 	[%r21], %f353;
	bar.sync 	0;
	ld.global.f32 	%f354, [%rd8];
	ld.shared.f32 	%f355, [%r23];
	ld.shared.f32 	%f356, [%r24];
	fma.rn.f32 	%f357, %f355, %f356, %f354;
	ld.shared.f32 	%f358, [%r23+4];
	ld.shared.f32 	%f359, [%r24+32];
	fma.rn.f32 	%f360, %f358, %f359, %f357;
	ld.shared.f32 	%f361, [%r23+8];
	ld.shared.f32 	%f362, [%r24+64];
	fma.rn.f32 	%f363, %f361, %f362, %f360;
	ld.shared.f32 	%f364, [%r23+12];
	ld.shared.f32 	%f365, [%r24+96];
	fma.rn.f32 	%f366, %f364, %f365, %f363;
	ld.shared.f32 	%f367, [%r23+16];
	ld.shared.f32 	%f368, [%r24+128];
	fma.rn.f32 	%f369, %f367, %f368, %f366;
	ld.shared.f32 	%f370, [%r23+20];
	ld.shared.f32 	%f371, [%r24+160];
	fma.rn.f32 	%f372, %f370, %f371, %f369;
	ld.shared.f32 	%f373, [%r23+24];
	ld.shared.f32 	%f374, [%r24+192];
	fma.rn.f32 	%f375, %f373, %f374, %f372;
	ld.shared.f32 	%f376, [%r23+28];
	ld.shared.f32 	%f377, [%r24+224];
	fma.rn.f32 	%f378, %f376, %f377, %f375;
	st.global.f32 	[%rd8], %f378;
	bar.sync 	0;
	ld.global.f32 	%f379, [%rd10+448];
	st.shared.f32 	[%r16], %f379;
	add.s32 	%r38, %r17, 2112;
	mul.wide.u32 	%rd39, %r38, 4;
	add.s64 	%rd40, %rd5, %rd39;
	ld.global.f32 	%f380, [%rd40];
	st.shared.f32 	[%r21], %f380;
	bar.sync 	0;
	ld.global.f32 	%f381, [%rd8];
	ld.shared.f32 	%f382, [%r23];
	ld.shared.f32 	%f383, [%r24];
	fma.rn.f32 	%f384, %f382, %f383, %f381;
	ld.shared.f32 	%f385, [%r23+4];
	ld.shared.f32 	%f386, [%r24+32];
	fma.rn.f32 	%f387, %f385, %f386, %f384;
	ld.shared.f32 	%f388, [%r23+8];
	ld.shared.f32 	%f389, [%r24+64];
	fma.rn.f32 	%f390, %f388, %f389, %f387;
	ld.shared.f32 	%f391, [%r23+12];
	ld.shared.f32 	%f392, [%r24+96];
	fma.rn.f32 	%f393, %f391, %f392, %f390;
	ld.shared.f32 	%f394, [%r23+16];
	ld.shared.f32 	%f395, [%r24+128];
	fma.rn.f32 	%f396, %f394, %f395, %f393;
	ld.shared.f32 	%f397, [%r23+20];
	ld.shared.f32 	%f398, [%r24+160];
	fma.rn.f32 	%f399, %f397, %f398, %f396;
	ld.shared.f32 	%f400, [%r23+24];
	ld.shared.f32 	%f401, [%r24+192];
	fma.rn.f32 	%f402, %f400, %f401, %f399;
	ld.shared.f32 	%f403, [%r23+28];
	ld.shared.f32 	%f404, [%r24+224];
	fma.rn.f32 	%f405, %f403, %f404, %f402;
	st.global.f32 	[%rd8], %f405;
	bar.sync 	0;
	ld.global.f32 	%f406, [%rd10+480];
	st.shared.f32 	[%r16], %f406;
	add.s32 	%r39, %r17, 2120;
	mul.wide.u32 	%rd41, %r39, 4;
	add.s64 	%rd42, %rd5, %rd41;
	ld.global.f32 	%f407, [%rd42];
	st.shared.f32 	[%r21], %f407;
	bar.sync 	0;
	ld.global.f32 	%f408, [%rd8];
	ld.shared.f32 	%f409, [%r23];
	ld.shared.f32 	%f410, [%r24];
	fma.rn.f32 	%f411, %f409, %f410, %f408;
	ld.shared.f32 	%f412, [%r23+4];
	ld.shared.f32 	%f413, [%r24+32];
	fma.rn.f32 	%f414, %f412, %f413, %f411;
	ld.shared.f32 	%f415, [%r23+8];
	ld.shared.f32 	%f416, [%r24+64];
	fma.rn.f32 	%f417, %f415, %f416, %f414;
	ld.shared.f32 	%f418, [%r23+12];
	ld.shared.f32 	%f419, [%r24+96];
	fma.rn.f32 	%f420, %f418, %f419, %f417;
	ld.shared.f32 	%f421, [%r23+16];
	ld.shared.f32 	%f422, [%r24+128];
	fma.rn.f32 	%f423, %f421, %f422, %f420;
	ld.shared.f32 	%f424, [%r23+20];
	ld.shared.f32 	%f425, [%r24+160];
	fma.rn.f32 	%f426, %f424, %f425, %f423;
	ld.shared.f32 	%f427, [%r23+24];
	ld.shared.f32 	%f428, [%r24+192];
	fma.rn.f32 	%f429, %f427, %f428, %f426;
	ld.shared.f32 	%f430, [%r23+28];
	ld.shared.f32 	%f431, [%r24+224];
	fma.rn.f32 	%f432, %f430, %f431, %f429;
	st.global.f32 	[%rd8], %f432;
	bar.sync 	0;
	ld.global.f32 	%f433, [%rd10+512];
	st.shared.f32 	[%r16], %f433;
	add.s32 	%r40, %r17, 2128;
	mul.wide.u32 	%rd43, %r40, 4;
	add.s64 	%rd44, %rd5, %rd43;
	ld.global.f32 	%f434, [%rd44];
	st.shared.f32 	[%r21], %f434;
	bar.sync 	0;
	ld.global.f32 	%f435, [%rd8];
	ld.shared.f32 	%f436, [%r23];
	ld.shared.f32 	%f437, [%r24];
	fma.rn.f32 	%f438, %f436, %f437, %f435;
	ld.shared.f32 	%f439, [%r23+4];
	ld.shared.f32 	%f440, [%r24+32];
	fma.rn.f32 	%f441, %f439, %f440, %f438;
	ld.shared.f32 	%f442, [%r23+8];
	ld.shared.f32 	%f443, [%r24+64];
	fma.rn.f32 	%f444, %f442, %f443, %f441;
	ld.shared.f32 	%f445, [%r23+12];
	ld.shared.f32 	%f446, [%r24+96];
	fma.rn.f32 	%f447, %f445, %f446, %f444;
	ld.shared.f32 	%f448, [%r23+16];
	ld.shared.f32 	%f449, [%r24+128];
	fma.rn.f32 	%f450, %f448, %f449, %f447;
	ld.shared.f32 	%f451, [%r23+20];
	ld.shared.f32 	%f452, [%r24+160];
	fma.rn.f32 	%f453, %f451, %f452, %f450;
	ld.shared.f32 	%f454, [%r23+24];
	ld.shared.f32 	%f455, [%r24+192];
	fma.rn.f32 	%f456, %f454, %f455, %f453;
	ld.shared.f32 	%f457, [%r23+28];
	ld.shared.f32 	%f458, [%r24+224];
	fma.rn.f32 	%f459, %f457, %f458, %f456;
	st.global.f32 	[%rd8], %f459;
	bar.sync 	0;
	ld.global.f32 	%f460, [%rd10+544];
	st.shared.f32 	[%r16], %f460;
	add.s32 	%r41, %r17, 2136;
	mul.wide.u32 	%rd45, %r41, 4;
	add.s64 	%rd46, %rd5, %rd45;
	ld.global.f32 	%f461, [%rd46];
	st.shared.f32 	[%r21], %f461;
	bar.sync 	0;
	ld.global.f32 	%f462, [%rd8];
	ld.shared.f32 	%f463, [%r23];
	ld.shared.f32 	%f464, [%r24];
	fma.rn.f32 	%f465, %f463, %f464, %f462;
	ld.shared.f32 	%f466, [%r23+4];
	ld.shared.f32 	%f467, [%r24+32];
	fma.rn.f32 	%f468, %f466, %f467, %f465;
	ld.shared.f32 	%f469, [%r23+8];
	ld.shared.f32 	%f470, [%r24+64];
	fma.rn.f32 	%f471, %f469, %f470, %f468;
	ld.shared.f32 	%f472, [%r23+12];
	ld.shared.f32 	%f473, [%r24+96];
	fma.rn.f32 	%f474, %f472, %f473, %f471;
	ld.shared.f32 	%f475, [%r23+16];
	ld.shared.f32 	%f476, [%r24+128];
	fma.rn.f32 	%f477, %f475, %f476, %f474;
	ld.shared.f32 	%f478, [%r23+20];
	ld.shared.f32 	%f479, [%r24+160];
	fma.rn.f32 	%f480, %f478, %f479, %f477;
	ld.shared.f32 	%f481, [%r23+24];
	ld.shared.f32 	%f482, [%r24+192];
	fma.rn.f32 	%f483, %f481, %f482, %f480;
	ld.shared.f32 	%f484, [%r23+28];
	ld.shared.f32 	%f485, [%r24+224];
	fma.rn.f32 	%f486, %f484, %f485, %f483;
	st.global.f32 	[%rd8], %f486;
	bar.sync 	0;
	ld.global.f32 	%f487, [%rd10+576];
	st.shared.f32 	[%r16], %f487;
	add.s32 	%r42, %r17, 2144;
	mul.wide.u32 	%rd47, %r42, 4;
	add.s64 	%rd48, %rd5, %rd47;
	ld.global.f32 	%f488, [%rd48];
	st.shared.f32 	[%r21], %f488;
	bar.sync 	0;
	ld.global.f32 	%f489, [%rd8];
	ld.shared.f32 	%f490, [%r23];
	ld.shared.f32 	%f491, [%r24];
	fma.rn.f32 	%f492, %f490, %f491, %f489;
	ld.shared.f32 	%f493, [%r23+4];
	ld.shared.f32 	%f494, [%r24+32];
	fma.rn.f32 	%f495, %f493, %f494, %f492;
	ld.shared.f32 	%f496, [%r23+8];
	ld.shared.f32 	%f497, [%r24+64];
	fma.rn.f32 	%f498, %f496, %f497, %f495;
	ld.shared.f32 	%f499, [%r23+12];
	ld.shared.f32 	%f500, [%r24+96];
	fma.rn.f32 	%f501, %f499, %f500, %f498;
	ld.shared.f32 	%f502, [%r23+16];
	ld.shared.f32 	%f503, [%r24+128];
	fma.rn.f32 	%f504, %f502, %f503, %f501;
	ld.shared.f32 	%f505, [%r23+20];
	ld.shared.f32 	%f506, [%r24+160];
	fma.rn.f32 	%f507, %f505, %f506, %f504;
	ld.shared.f32 	%f508, [%r23+24];
	ld.shared.f32 	%f509, [%r24+192];
	fma.rn.f32 	%f510, %f508, %f509, %f507;
	ld.shared.f32 	%f511, [%r23+28];
	ld.shared.f32 	%f512, [%r24+224];
	fma.rn.f32 	%f513, %f511, %f512, %f510;
	st.global.f32 	[%rd8], %f513;
	bar.sync 	0;
	ld.global.f32 	%f514, [%rd10+608];
	st.shared.f32 	[%r16], %f514;
	add.s32 	%r43, %r17, 2152;
	mul.wide.u32 	%rd49, %r43, 4;
	add.s64 	%rd50, %rd5, %rd49;
	ld.global.f32 	%f515, [%rd50];
	st.shared.f32 	[%r21], %f515;
	bar.sync 	0;
	ld.global.f32 	%f516, [%rd8];
	ld.shared.f32 	%f517, [%r23];
	ld.shared.f32 	%f518, [%r24];
	fma.rn.f32 	%f519, %f517, %f518, %f516;
	ld.shared.f32 	%f520, [%r23+4];
	ld.shared.f32 	%f521, [%r24+32];
	fma.rn.f32 	%f522, %f520, %f521, %f519;
	ld.shared.f32 	%f523, [%r23+8];
	ld.shared.f32 	%f524, [%r24+64];
	fma.rn.f32 	%f525, %f523, %f524, %f522;
	ld.shared.f32 	%f526, [%r23+12];
	ld.shared.f32 	%f527, [%r24+96];
	fma.rn.f32 	%f528, %f526, %f527, %f525;
	ld.shared.f32 	%f529, [%r23+16];
	ld.shared.f32 	%f530, [%r24+128];
	fma.rn.f32 	%f531, %f529, %f530, %f528;
	ld.shared.f32 	%f532, [%r23+20];
	ld.shared.f32 	%f533, [%r24+160];
	fma.rn.f32 	%f534, %f532, %f533, %f531;
	ld.shared.f32 	%f535, [%r23+24];
	ld.shared.f32 	%f536, [%r24+192];
	fma.rn.f32 	%f537, %f535, %f536, %f534;
	ld.shared.f32 	%f538, [%r23+28];
	ld.shared.f32 	%f539, [%r24+224];
	fma.rn.f32 	%f540, %f538, %f539, %f537;
	st.global.f32 	[%rd8], %f540;
	bar.sync 	0;
	ld.global.f32 	%f541, [%rd10+640];
	st.shared.f32 	[%r16], %f541;
	add.s32 	%r44, %r17, 2160;
	mul.wide.u32 	%rd51, %r44, 4;
	add.s64 	%rd52, %rd5, %rd51;
	ld.global.f32 	%f542, [%rd52];
	st.shared.f32 	[%r21], %f542;
	bar.sync 	0;
	ld.global.f32 	%f543, [%rd8];
	ld.shared.f32 	%f544, [%r23];
	ld.shared.f32 	%f545, [%r24];
	fma.rn.f32 	%f546, %f544, %f545, %f543;
	ld.shared.f32 	%f547, [%r23+4];
	ld.shared.f32 	%f548, [%r24+32];
	fma.rn.f32 	%f549, %f547, %f548, %f546;
	ld.shared.f32 	%f550, [%r23+8];
	ld.shared.f32 	%f551, [%r24+64];
	fma.rn.f32 	%f552, %f550, %f551, %f549;
	ld.shared.f32 	%f553, [%r23+12];
	ld.shared.f32 	%f554, [%r24+96];
	fma.rn.f32 	%f555, %f553, %f554, %f552;
	ld.shared.f32 	%f556, [%r23+16];
	ld.shared.f32 	%f557, [%r24+128];
	fma.rn.f32 	%f558, %f556, %f557, %f555;
	ld.shared.f32 	%f559, [%r23+20];
	ld.shared.f32 	%f560, [%r24+160];
	fma.rn.f32 	%f561, %f559, %f560, %f558;
	ld.shared.f32 	%f562, [%r23+24];
	ld.shared.f32 	%f563, [%r24+192];
	fma.rn.f32 	%f564, %f562, %f563, %f561;
	ld.shared.f32 	%f565, [%r23+28];
	ld.shared.f32 	%f566, [%r24+224];
	fma.rn.f32 	%f567, %f565, %f566, %f564;
	st.global.f32 	[%rd8], %f567;
	bar.sync 	0;
	ld.global.f32 	%f568, [%rd10+672];
	st.shared.f32 	[%r16], %f568;
	add.s32 	%r45, %r17, 2168;
	mul.wide.u32 	%rd53, %r45, 4;
	add.s64 	%rd54, %rd5, %rd53;
	ld.global.f32 	%f569, [%rd54];
	st.shared.f32 	[%r21], %f569;
	bar.sync 	0;
	ld.global.f32 	%f570, [%rd8];
	ld.shared.f32 	%f571, [%r23];
	ld.shared.f32 	%f572, [%r24];
	fma.rn.f32 	%f573, %f571, %f572, %f570;
	ld.shared.f32 	%f574, [%r23+4];
	ld.shared.f32 	%f575, [%r24+32];
	fma.rn.f32 	%f576, %f574, %f575, %f573;
	ld.shared.f32 	%f577, [%r23+8];
	ld.shared.f32 	%f578, [%r24+64];
	fma.rn.f32 	%f579, %f577, %f578, %f576;
	ld.shared.f32 	%f580, [%r23+12];
	ld.shared.f32 	%f581, [%r24+96];
	fma.rn.f32 	%f582, %f580, %f581, %f579;
	ld.shared.f32 	%f583, [%r23+16];
	ld.shared.f32 	%f584, [%r24+128];
	fma.rn.f32 	%f585, %f583, %f584, %f582;
	ld.shared.f32 	%f586, [%r23+20];
	ld.shared.f32 	%f587, [%r24+160];
	fma.rn.f32 	%f588, %f586, %f587, %f585;
	ld.shared.f32 	%f589, [%r23+24];
	ld.shared.f32 	%f590, [%r24+192];
	fma.rn.f32 	%f591, %f589, %f590, %f588;
	ld.shared.f32 	%f592, [%r23+28];
	ld.shared.f32 	%f593, [%r24+224];
	fma.rn.f32 	%f594, %f592, %f593, %f591;
	st.global.f32 	[%rd8], %f594;
	bar.sync 	0;
	ld.global.f32 	%f595, [%rd10+704];
	st.shared.f32 	[%r16], %f595;
	add.s32 	%r46, %r17, 2176;
	mul.wide.u32 	%rd55, %r46, 4;
	add.s64 	%rd56, %rd5, %rd55;
	ld.global.f32 	%f596, [%rd56];
	st.shared.f32 	[%r21], %f596;
	bar.sync 	0;
	ld.global.f32 	%f597, [%rd8];
	ld.shared.f32 	%f598, [%r23];
	ld.shared.f32 	%f599, [%r24];
	fma.rn.f32 	%f600, %f598, %f599, %f597;
	ld.shared.f32 	%f601, [%r23+4];
	ld.shared.f32 	%f602, [%r24+32];
	fma.rn.f32 	%f603, %f601, %f602, %f600;
	ld.shared.f32 	%f604, [%r23+8];
	ld.shared.f32 	%f605, [%r24+64];
	fma.rn.f32 	%f606, %f604, %f605, %f603;
	ld.shared.f32 	%f607, [%r23+12];
	ld.shared.f32 	%f608, [%r24+96];
	fma.rn.f32 	%f609, %f607, %f608, %f606;
	ld.shared.f32 	%f610, [%r23+16];
	ld.shared.f32 	%f611, [%r24+128];
	fma.rn.f32 	%f612, %f610, %f611, %f609;
	ld.shared.f32 	%f613, [%r23+20];
	ld.shared.f32 	%f614, [%r24+160];
	fma.rn.f32 	%f615, %f613, %f614, %f612;
	ld.shared.f32 	%f616, [%r23+24];
	ld.shared.f32 	%f617, [%r24+192];
	fma.rn.f32 	%f618, %f616, %f617, %f615;
	ld.shared.f32 	%f619, [%r23+28];
	ld.shared.f32 	%f620, [%r24+224];
	fma.rn.f32 	%f621, %f619, %f620, %f618;
	st.global.f32 	[%rd8], %f621;
	bar.sync 	0;
	ld.global.f32 	%f622, [%rd10+736];
	st.shared.f32 	[%r16], %f622;
	add.s32 	%r47, %r17, 2184;
	mul.wide.u32 	%rd57, %r47, 4;
	add.s64 	%rd58, %rd5, %rd57;
	ld.global.f32 	%f623, [%rd58];
	st.shared.f32 	[%r21], %f623;
	bar.sync 	0;
	ld.global.f32 	%f624, [%rd8];
	ld.shared.f32 	%f625, [%r23];
	ld.shared.f32 	%f626, [%r24];
	fma.rn.f32 	%f627, %f625, %f626, %f624;
	ld.shared.f32 	%f628, [%r23+4];
	ld.shared.f32 	%f629, [%r24+32];
	fma.rn.f32 	%f630, %f628, %f629, %f627;
	ld.shared.f32 	%f631, [%r23+8];
	ld.shared.f32 	%f632, [%r24+64];
	fma.rn.f32 	%f633, %f631, %f632, %f630;
	ld.shared.f32 	%f634, [%r23+12];
	ld.shared.f32 	%f635, [%r24+96];
	fma.rn.f32 	%f636, %f634, %f635, %f633;
	ld.shared.f32 	%f637, [%r23+16];
	ld.shared.f32 	%f638, [%r24+128];
	fma.rn.f32 	%f639, %f637, %f638, %f636;
	ld.shared.f32 	%f640, [%r23+20];
	ld.shared.f32 	%f641, [%r24+160];
	fma.rn.f32 	%f642, %f640, %f641, %f639;
	ld.shared.f32 	%f643, [%r23+24];
	ld.shared.f32 	%f644, [%r24+192];
	fma.rn.f32 	%f645, %f643, %f644, %f642;
	ld.shared.f32 	%f646, [%r23+28];
	ld.shared.f32 	%f647, [%r24+224];
	fma.rn.f32 	%f648, %f646, %f647, %f645;
	st.global.f32 	[%rd8], %f648;
	bar.sync 	0;
	ld.global.f32 	%f649, [%rd10+768];
	st.shared.f32 	[%r16], %f649;
	add.s32 	%r48, %r17, 2192;
	mul.wide.u32 	%rd59, %r48, 4;
	add.s64 	%rd60, %rd5, %rd59;
	ld.global.f32 	%f650, [%rd60];
	st.shared.f32 	[%r21], %f650;
	bar.sync 	0;
	ld.global.f32 	%f651, [%rd8];
	ld.shared.f32 	%f652, [%r23];
	ld.shared.f32 	%f653, [%r24];
	fma.rn.f32 	%f654, %f652, %f653, %f651;
	ld.shared.f32 	%f655, [%r23+4];
	ld.shared.f32 	%f656, [%r24+32];
	fma.rn.f32 	%f657, %f655, %f656, %f654;
	ld.shared.f32 	%f658, [%r23+8];
	ld.shared.f32 	%f659, [%r24+64];
	fma.rn.f32 	%f660, %f658, %f659, %f657;
	ld.shared.f32 	%f661, [%r23+12];
	ld.shared.f32 	%f662, [%r24+96];
	fma.rn.f32 	%f663, %f661, %f662, %f660;
	ld.shared.f32 	%f664, [%r23+16];
	ld.shared.f32 	%f665, [%r24+128];
	fma.rn.f32 	%f666, %f664, %f665, %f663;
	ld.shared.f32 	%f667, [%r23+20];
	ld.shared.f32 	%f668, [%r24+160];
	fma.rn.f32 	%f669, %f667, %f668, %f666;
	ld.shared.f32 	%f670, [%r23+24];
	ld.shared.f32 	%f671, [%r24+192];
	fma.rn.f32 	%f672, %f670, %f671, %f669;
	ld.shared.f32 	%f673, [%r23+28];
	ld.shared.f32 	%f674, [%r24+224];
	fma.rn.f32 	%f675, %f673, %f674, %f672;
	st.global.f32 	[%rd8], %f675;
	bar.sync 	0;
	ld.global.f32 	%f676, [%rd10+800];
	st.shared.f32 	[%r16], %f676;
	add.s32 	%r49, %r17, 2200;
	mul.wide.u32 	%rd61, %r49, 4;
	add.s64 	%rd62, %rd5, %rd61;
	ld.global.f32 	%f677, [%rd62];
	st.shared.f32 	[%r21], %f677;
	bar.sync 	0;
	ld.global.f32 	%f678, [%rd8];
	ld.shared.f32 	%f679, [%r23];
	ld.shared.f32 	%f680, [%r24];
	fma.rn.f32 	%f681, %f679, %f680, %f678;
	ld.shared.f32 	%f682, [%r23+4];
	ld.shared.f32 	%f683, [%r24+32];
	fma.rn.f32 	%f684, %f682, %f683, %f681;
	ld.shared.f32 	%f685, [%r23+8];
	ld.shared.f32 	%f686, [%r24+64];
	fma.rn.f32 	%f687, %f685, %f686, %f684;
	ld.shared.f32 	%f688, [%r23+12];
	ld.shared.f32 	%f689, [%r24+96];
	fma.rn.f32 	%f690, %f688, %f689, %f687;
	ld.shared.f32 	%f691, [%r23+16];
	ld.shared.f32 	%f692, [%r24+128];
	fma.rn.f32 	%f693, %f691, %f692, %f690;
	ld.shared.f32 	%f694, [%r23+20];
	ld.shared.f32 	%f695, [%r24+160];
	fma.rn.f32 	%f696, %f694, %f695, %f693;
	ld.shared.f32 	%f697, [%r23+24];
	ld.shared.f32 	%f698, [%r24+192];
	fma.rn.f32 	%f699, %f697, %f698, %f696;
	ld.shared.f32 	%f700, [%r23+28];
	ld.shared.f32 	%f701, [%r24+224];
	fma.rn.f32 	%f702, %f700, %f701, %f699;
	st.global.f32 	[%rd8], %f702;
	bar.sync 	0;
	ld.global.f32 	%f703, [%rd10+832];
	st.shared.f32 	[%r16], %f703;
	add.s32 	%r50, %r17, 2208;
	mul.wide.u32 	%rd63, %r50, 4;
	add.s64 	%rd64, %rd5, %rd63;
	ld.global.f32 	%f704, [%rd64];
	st.shared.f32 	[%r21], %f704;
	bar.sync 	0;
	ld.global.f32 	%f705, [%rd8];
	ld.shared.f32 	%f706, [%r23];
	ld.shared.f32 	%f707, [%r24];
	fma.rn.f32 	%f708, %f706, %f707, %f705;
	ld.shared.f32 	%f709, [%r23+4];
	ld.shared.f32 	%f710, [%r24+32];
	fma.rn.f32 	%f711, %f709, %f710, %f708;
	ld.shared.f32 	%f712, [%r23+8];
	ld.shared.f32 	%f713, [%r24+64];
	fma.rn.f32 	%f714, %f712, %f713, %f711;
	ld.shared.f32 	%f715, [%r23+12];
	ld.shared.f32 	%f716, [%r24+96];
	fma.rn.f32 	%f717, %f715, %f716, %f714;
	ld.shared.f32 	%f718, [%r23+16];
	ld.shared.f32 	%f719, [%r24+128];
	fma.rn.f32 	%f720, %f718, %f719, %f717;
	ld.shared.f32 	%f721, [%r23+20];
	ld.shared.f32 	%f722, [%r24+160];
	fma.rn.f32 	%f723, %f721, %f722, %f720;
	ld.shared.f32 	%f724, [%r23+24];
	ld.shared.f32 	%f725, [%r24+192];
	fma.rn.f32 	%f726, %f724, %f725, %f723;
	ld.shared.f32 	%f727, [%r23+28];
	ld.shared.f32 	%f728, [%r24+224];
	fma.rn.f32 	%f729, %f727, %f728, %f726;
	st.global.f32 	[%rd8], %f729;
	bar.sync 	0;
	ld.global.f32 	%f730, [%rd10+864];
	st.shared.f32 	[%r16], %f730;
	add.s32 	%r51, %r17, 2216;
	mul.wide.u32 	%rd65, %r51, 4;
	add.s64 	%rd66, %rd5, %rd65;
	ld.global.f32 	%f731, [%rd66];
	st.shared.f32 	[%r21], %f731;
	bar.sync 	0;
	ld.global.f32 	%f732, [%rd8];
	ld.shared.f32 	%f733, [%r23];
	ld.shared.f32 	%f734, [%r24];
	fma.rn.f32 	%f735, %f733, %f734, %f732;
	ld.shared.f32 	%f736, [%r23+4];
	ld.shared.f32 	%f737, [%r24+32];
	fma.rn.f32 	%f738, %f736, %f737, %f735;
	ld.shared.f32 	%f739, [%r23+8];
	ld.shared.f32 	%f740, [%r24+64];
	fma.rn.f32 	%f741, %f739, %f740, %f738;
	ld.shared.f32 	%f742, [%r23+12];
	ld.shared.f32 	%f743, [%r24+96];
	fma.rn.f32 	%f744, %f742, %f743, %f741;
	ld.shared.f32 	%f745, [%r23+16];
	ld.shared.f32 	%f746, [%r24+128];
	fma.rn.f32 	%f747, %f745, %f746, %f744;
	ld.shared.f32 	%f748, [%r23+20];
	ld.shared.f32 	%f749, [%r24+160];
	fma.rn.f32 	%f750, %f748, %f749, %f747;
	ld.shared.f32 	%f751, [%r23+24];
	ld.shared.f32 	%f752, [%r24+192];
	fma.rn.f32 	%f753, %f751, %f752, %f750;
	ld.shared.f32 	%f754, [%r23+28];
	ld.shared.f32 	%f755, [%r24+224];
	fma.rn.f32 	%f756, %f754, %f755, %f753;
	st.global.f32 	[%rd8], %f756;
	bar.sync 	0;
	ld.global.f32 	%f757, [%rd10+896];
	st.shared.f32 	[%r16], %f757;
	add.s32 	%r52, %r17, 2224;
	mul.wide.u32 	%rd67, %r52, 4;
	add.s64 	%rd68, %rd5, %rd67;
	ld.global.f32 	%f758, [%rd68];
	st.shared.f32 	[%r21], %f758;
	bar.sync 	0;
	ld.global.f32 	%f759, [%rd8];
	ld.shared.f32 	%f760, [%r23];
	ld.shared.f32 	%f761, [%r24];
	fma.rn.f32 	%f762, %f760, %f761, %f759;
	ld.shared.f32 	%f763, [%r23+4];
	ld.shared.f32 	%f764, [%r24+32];
	fma.rn.f32 	%f765, %f763, %f764, %f762;
	ld.shared.f32 	%f766, [%r23+8];
	ld.shared.f32 	%f767, [%r24+64];
	fma.rn.f32 	%f768, %f766, %f767, %f765;
	ld.shared.f32 	%f769, [%r23+12];
	ld.shared.f32 	%f770, [%r24+96];
	fma.rn.f32 	%f771, %f769, %f770, %f768;
	ld.shared.f32 	%f772, [%r23+16];
	ld.shared.f32 	%f773, [%r24+128];
	fma.rn.f32 	%f774, %f772, %f773, %f771;
	ld.shared.f32 	%f775, [%r23+20];
	ld.shared.f32 	%f776, [%r24+160];
	fma.rn.f32 	%f777, %f775, %f776, %f774;
	ld.shared.f32 	%f778, [%r23+24];
	ld.shared.f32 	%f779, [%r24+192];
	fma.rn.f32 	%f780, %f778, %f779, %f777;
	ld.shared.f32 	%f781, [%r23+28];
	ld.shared.f32 	%f782, [%r24+224];
	fma.rn.f32 	%f783, %f781, %f782, %f780;
	st.global.f32 	[%rd8], %f783;
	bar.sync 	0;
	ld.global.f32 	%f784, [%rd10+928];
	st.shared.f32 	[%r16], %f784;
	add.s32 	%r53, %r17, 2232;
	mul.wide.u32 	%rd69, %r53, 4;
	add.s64 	%rd70, %rd5, %rd69;
	ld.global.f32 	%f785, [%rd70];
	st.shared.f32 	[%r21], %f785;
	bar.sync 	0;
	ld.global.f32 	%f786, [%rd8];
	ld.shared.f32 	%f787, [%r23];
	ld.shared.f32 	%f788, [%r24];
	fma.rn.f32 	%f789, %f787, %f788, %f786;
	ld.shared.f32 	%f790, [%r23+4];
	ld.shared.f32 	%f791, [%r24+32];
	fma.rn.f32 	%f792, %f790, %f791, %f789;
	ld.shared.f32 	%f793, [%r23+8];
	ld.shared.f32 	%f794, [%r24+64];
	fma.rn.f32 	%f795, %f793, %f794, %f792;
	ld.shared.f32 	%f796, [%r23+12];
	ld.shared.f32 	%f797, [%r24+96];
	fma.rn.f32 	%f798, %f796, %f797, %f795;
	ld.shared.f32 	%f799, [%r23+16];
	ld.shared.f32 	%f800, [%r24+128];
	fma.rn.f32 	%f801, %f799, %f800, %f798;
	ld.shared.f32 	%f802, [%r23+20];
	ld.shared.f32 	%f803, [%r24+160];
	fma.rn.f32 	%f804, %f802, %f803, %f801;
	ld.shared.f32 	%f805, [%r23+24];
	ld.shared.f32 	%f806, [%r24+192];
	fma.rn.f32 	%f807, %f805, %f806, %f804;
	ld.shared.f32 	%f808, [%r23+28];
	ld.shared.f32 	%f809, [%r24+224];
	fma.rn.f32 	%f810, %f808, %f809, %f807;
	st.global.f32 	[%rd8], %f810;
	bar.sync 	0;
	ld.global.f32 	%f811, [%rd10+960];
	st.shared.f32 	[%r16], %f811;
	add.s32 	%r54, %r17, 2240;
	mul.wide.u32 	%rd71, %r54, 4;
	add.s64 	%rd72, %rd5, %rd71;
	ld.global.f32 	%f812, [%rd72];
	st.shared.f32 	[%r21], %f812;
	bar.sync 	0;
	ld.global.f32 	%f813, [%rd8];
	ld.shared.f32 	%f814, [%r23];
	ld.shared.f32 	%f815, [%r24];
	fma.rn.f32 	%f816, %f814, %f815, %f813;
	ld.shared.f32 	%f817, [%r23+4];
	ld.shared.f32 	%f818, [%r24+32];
	fma.rn.f32 	%f819, %f817, %f818, %f816;
	ld.shared.f32 	%f820, [%r23+8];
	ld.shared.f32 	%f821, [%r24+64];
	fma.rn.f32 	%f822, %f820, %f821, %f819;
	ld.shared.f32 	%f823, [%r23+12];
	ld.shared.f32 	%f824, [%r24+96];
	fma.rn.f32 	%f825, %f823, %f824, %f822;
	ld.shared.f32 	%f826, [%r23+16];
	ld.shared.f32 	%f827, [%r24+128];
	fma.rn.f32 	%f828, %f826, %f827, %f825;
	ld.shared.f32 	%f829, [%r23+20];
	ld.shared.f32 	%f830, [%r24+160];
	fma.rn.f32 	%f831, %f829, %f830, %f828;
	ld.shared.f32 	%f832, [%r23+24];
	ld.shared.f32 	%f833, [%r24+192];
	fma.rn.f32 	%f834, %f832, %f833, %f831;
	ld.shared.f32 	%f835, [%r23+28];
	ld.shared.f32 	%f836, [%r24+224];
	fma.rn.f32 	%f837, %f835, %f836, %f834;
	st.global.f32 	[%rd8], %f837;
	bar.sync 	0;
	ld.global.f32 	%f838, [%rd10+992];
	st.shared.f32 	[%r16], %f838;
	add.s32 	%r55, %r17, 2248;
	mul.wide.u32 	%rd73, %r55, 4;
	add.s64 	%rd74, %rd5, %rd73;
	ld.global.f32 	%f839, [%rd74];
	st.shared.f32 	[%r21], %f839;
	bar.sync 	0;
	ld.global.f32 	%f840, [%rd8];
	ld.shared.f32 	%f841, [%r23];
	ld.shared.f32 	%f842, [%r24];
	fma.rn.f32 	%f843, %f841, %f842, %f840;
	ld.shared.f32 	%f844, [%r23+4];
	ld.shared.f32 	%f845, [%r24+32];
	fma.rn.f32 	%f846, %f844, %f845, %f843;
	ld.shared.f32 	%f847, [%r23+8];
	ld.shared.f32 	%f848, [%r24+64];
	fma.rn.f32 	%f849, %f847, %f848, %f846;
	ld.shared.f32 	%f850, [%r23+12];
	ld.shared.f32 	%f851, [%r24+96];
	fma.rn.f32 	%f852, %f850, %f851, %f849;
	ld.shared.f32 	%f853, [%r23+16];
	ld.shared.f32 	%f854, [%r24+128];
	fma.rn.f32 	%f855, %f853, %f854, %f852;
	ld.shared.f32 	%f856, [%r23+20];
	ld.shared.f32 	%f857, [%r24+160];
	fma.rn.f32 	%f858, %f856, %f857, %f855;
	ld.shared.f32 	%f859, [%r23+24];
	ld.shared.f32 	%f860, [%r24+192];
	fma.rn.f32 	%f861, %f859, %f860, %f858;
	ld.shared.f32 	%f862, [%r23+28];
	ld.shared.f32 	%f863, [%r24+224];
	fma.rn.f32 	%f864, %f862, %f863, %f861;
	st.global.f32 	[%rd8], %f864;
	bar.sync 	0;
	ld.global.f32 	%f865, [%rd10+1024];
	st.shared.f32 	[%r16], %f865;
	add.s32 	%r56, %r17, 2256;
	mul.wide.u32 	%rd75, %r56, 4;
	add.s64 	%rd76, %rd5, %rd75;
	ld.global.f32 	%f866, [%rd76];
	st.shared.f32 	[%r21], %f866;
	bar.sync 	0;
	ld.global.f32 	%f867, [%rd8];
	ld.shared.f32 	%f868, [%r23];
	ld.shared.f32 	%f869, [%r24];
	fma.rn.f32 	%f870, %f868, %f869, %f867;
	ld.shared.f32 	%f871, [%r23+4];
	ld.shared.f32 	%f872, [%r24+32];
	fma.rn.f32 	%f873, %f871, %f872, %f870;
	ld.shared.f32 	%f874, [%r23+8];
	ld.shared.f32 	%f875, [%r24+64];
	fma.rn.f32 	%f876, %f874, %f875, %f873;
	ld.shared.f32 	%f877, [%r23+12];
	ld.shared.f32 	%f878, [%r24+96];
	fma.rn.f32 	%f879, %f877, %f878, %f876;
	ld.shared.f32 	%f880, [%r23+16];
	ld.shared.f32 	%f881, [%r24+128];
	fma.rn.f32 	%f882, %f880, %f881, %f879;
	ld.shared.f32 	%f883, [%r23+20];
	ld.shared.f32 	%f884, [%r24+160];
	fma.rn.f32 	%f885, %f883, %f884, %f882;
	ld.shared.f32 	%f886, [%r23+24];
	ld.shared.f32 	%f887, [%r24+192];
	fma.rn.f32 	%f888, %f886, %f887, %f885;
	ld.shared.f32 	%f889, [%r23+28];
	ld.shared.f32 	%f890, [%r24+224];
	fma.rn.f32 	%f891, %f889, %f890, %f888;
	st.global.f32 	[%rd8], %f891;
	bar.sync 	0;
	ld.global.f32 	%f892, [%rd10+1056];
	st.shared.f32 	[%r16], %f892;
	add.s32 	%r57, %r17, 2264;
	mul.wide.u32 	%rd77, %r57, 4;
	add.s64 	%rd78, %rd5, %rd77;
	ld.global.f32 	%f893, [%rd78];
	st.shared.f32 	[%r21], %f893;
	bar.sync 	0;
	ld.global.f32 	%f894, [%rd8];
	ld.shared.f32 	%f895, [%r23];
	ld.shared.f32 	%f896, [%r24];
	fma.rn.f32 	%f897, %f895, %f896, %f894;
	ld.shared.f32 	%f898, [%r23+4];
	ld.shared.f32 	%f899, [%r24+32];
	fma.rn.f32 	%f900, %f898, %f899, %f897;
	ld.shared.f32 	%f901, [%r23+8];
	ld.shared.f32 	%f902, [%r24+64];
	fma.rn.f32 	%f903, %f901, %f902, %f900;
	ld.shared.f32 	%f904, [%r23+12];
	ld.shared.f32 	%f905, [%r24+96];
	fma.rn.f32 	%f906, %f904, %f905, %f903;
	ld.shared.f32 	%f907, [%r23+16];
	ld.shared.f32 	%f908, [%r24+128];
	fma.rn.f32 	%f909, %f907, %f908, %f906;
	ld.shared.f32 	%f910, [%r23+20];
	ld.shared.f32 	%f911, [%r24+160];
	fma.rn.f32 	%f912, %f910, %f911, %f909;
	ld.shared.f32 	%f913, [%r23+24];
	ld.shared.f32 	%f914, [%r24+192];
	fma.rn.f32 	%f915, %f913, %f914, %f912;
	ld.shared.f32 	%f916, [%r23+28];
	ld.shared.f32 	%f917, [%r24+224];
	fma.rn.f32 	%f918, %f916, %f917, %f915;
	st.global.f32 	[%rd8], %f918;
	bar.sync 	0;
	ld.global.f32 	%f919, [%rd10+1088];
	st.shared.f32 	[%r16], %f919;
	add.s32 	%r58, %r17, 2272;
	mul.wide.u32 	%rd79, %r58, 4;
	add.s64 	%rd80, %rd5, %rd79;
	ld.global.f32 	%f920, [%rd80];
	st.shared.f32 	[%r21], %f920;
	bar.sync 	0;
	ld.global.f32 	%f921, [%rd8];
	ld.shared.f32 	%f922, [%r23];
	ld.shared.f32 	%f923, [%r24];
	fma.rn.f32 	%f924, %f922, %f923, %f921;
	ld.shared.f32 	%f925, [%r23+4];
	ld.shared.f32 	%f926, [%r24+32];
	fma.rn.f32 	%f927, %f925, %f926, %f924;
	ld.shared.f32 	%f928, [%r23+8];
	ld.shared.f32 	%f929, [%r24+64];
	fma.rn.f32 	%f930, %f928, %f929, %f927;
	ld.shared.f32 	%f931, [%r23+12];
	ld.shared.f32 	%f932, [%r24+96];
	fma.rn.f32 	%f933, %f931, %f932, %f930;
	ld.shared.f32 	%f934, [%r23+16];
	ld.shared.f32 	%f935, [%r24+128];
	fma.rn.f32 	%f936, %f934, %f935, %f933;
	ld.shared.f32 	%f937, [%r23+20];
	ld.shared.f32 	%f938, [%r24+160];
	fma.rn.f32 	%f939, %f937, %f938, %f936;
	ld.shared.f32 	%f940, [%r23+24];
	ld.shared.f32 	%f941, [%r24+192];
	fma.rn.f32 	%f942, %f940, %f941, %f939;
	ld.shared.f32 	%f943, [%r23+28];
	ld.shared.f32 	%f944, [%r24+224];
	fma.rn.f32 	%f945, %f943, %f944, %f942;
	st.global.f32 	[%rd8], %f945;
	bar.sync 	0;
	ld.global.f32 	%f946, [%rd10+1120];
	st.shared.f32 	[%r16], %f946;
	add.s32 	%r59, %r17, 2280;
	mul.wide.u32 	%rd81, %r59, 4;
	add.s64 	%rd82, %rd5, %rd81;
	ld.global.f32 	%f947, [%rd82];
	st.shared.f32 	[%r21], %f947;
	bar.sync 	0;
	ld.global.f32 	%f948, [%rd8];
	ld.shared.f32 	%f949, [%r23];
	ld.shared.f32 	%f950, [%r24];
	fma.rn.f32 	%f951, %f949, %f950, %f948;
	ld.shared.f32 	%f952, [%r23+4];
	ld.shared.f32 	%f953, [%r24+32];
	fma.rn.f32 	%f954, %f952, %f953, %f951;
	ld.shared.f32 	%f955, [%r23+8];
	ld.shared.f32 	%f956, [%r24+64];
	fma.rn.f32 	%f957, %f955, %f956, %f954;
	ld.shared.f32 	%f958, [%r23+12];
	ld.shared.f32 	%f959, [%r24+96];
	fma.rn.f32 	%f960, %f958, %f959, %f957;
	ld.shared.f32 	%f961, [%r23+16];
	ld.shared.f32 	%f962, [%r24+128];
	fma.rn.f32 	%f963, %f961, %f962, %f960;
	ld.shared.f32 	%f964, [%r23+20];
	ld.shared.f32 	%f965, [%r24+160];
	fma.rn.f32 	%f966, %f964, %f965, %f963;
	ld.shared.f32 	%f967, [%r23+24];
	ld.shared.f32 	%f968, [%r24+192];
	fma.rn.f32 	%f969, %f967, %f968, %f966;
	ld.shared.f32 	%f970, [%r23+28];
	ld.shared.f32 	%f971, [%r24+224];
	fma.rn.f32 	%f972, %f970, %f971, %f969;
	st.global.f32 	[%rd8], %f972;
	bar.sync 	0;
	ld.global.f32 	%f973, [%rd10+1152];
	st.shared.f32 	[%r16], %f973;
	add.s32 	%r60, %r17, 2288;
	mul.wide.u32 	%rd83, %r60, 4;
	add.s64 	%rd84, %rd5, %rd83;
	ld.global.f32 	%f974, [%rd84];
	st.shared.f32 	[%r21], %f974;
	bar.sync 	0;
	ld.global.f32 	%f975, [%rd8];
	ld.shared.f32 	%f976, [%r23];
	ld.shared.f32 	%f977, [%r24];
	fma.rn.f32 	%f978, %f976, %f977, %f975;
	ld.shared.f32 	%f979, [%r23+4];
	ld.shared.f32 	%f980, [%r24+32];
	fma.rn.f32 	%f981, %f979, %f980, %f978;
	ld.shared.f32 	%f982, [%r23+8];
	ld.shared.f32 	%f983, [%r24+64];
	fma.rn.f32 	%f984, %f982, %f983, %f981;
	ld.shared.f32 	%f985, [%r23+12];
	ld.shared.f32 	%f986, [%r24+96];
	fma.rn.f32 	%f987, %f985, %f986, %f984;
	ld.shared.f32 	%f988, [%r23+16];
	ld.shared.f32 	%f989, [%r24+128];
	fma.rn.f32 	%f990, %f988, %f989, %f987;
	ld.shared.f32 	%f991, [%r23+20];
	ld.shared.f32 	%f992, [%r24+160];
	fma.rn.f32 	%f993, %f991, %f992, %f990;
	ld.shared.f32 	%f994, [%r23+24];
	ld.shared.f32 	%f995, [%r24+192];
	fma.rn.f32 	%f996, %f994, %f995, %f993;
	ld.shared.f32 	%f997, [%r23+28];
	ld.shared.f32 	%f998, [%r24+224];
	fma.rn.f32 	%f999, %f997, %f998, %f996;
	st.global.f32 	[%rd8], %f999;
	bar.sync 	0;
	ld.global.f32 	%f1000, [%rd10+1184];
	st.shared.f32 	[%r16], %f1000;
	add.s32 	%r61, %r17, 2296;
	mul.wide.u32 	%rd85, %r61, 4;
	add.s64 	%rd86, %rd5, %rd85;
	ld.global.f32 	%f1001, [%rd86];
	st.shared.f32 	[%r21], %f1001;
	bar.sync 	0;
	ld.global.f32 	%f1002, [%rd8];
	ld.shared.f32 	%f1003, [%r23];
	ld.shared.f32 	%f1004, [%r24];
	fma.rn.f32 	%f1005, %f1003, %f1004, %f1002;
	ld.shared.f32 	%f1006, [%r23+4];
	ld.shared.f32 	%f1007, [%r24+32];
	fma.rn.f32 	%f1008, %f1006, %f1007, %f1005;
	ld.shared.f32 	%f1009, [%r23+8];
	ld.shared.f32 	%f1010, [%r24+64];
	fma.rn.f32 	%f1011, %f1009, %f1010, %f1008;
	ld.shared.f32 	%f1012, [%r23+12];
	ld.shared.f32 	%f1013, [%r24+96];
	fma.rn.f32 	%f1014, %f1012, %f1013, %f1011;
	ld.shared.f32 	%f1015, [%r23+16];
	ld.shared.f32 	%f1016, [%r24+128];
	fma.rn.f32 	%f1017, %f1015, %f1016, %f1014;
	ld.shared.f32 	%f1018, [%r23+20];
	ld.shared.f32 	%f1019, [%r24+160];
	fma.rn.f32 	%f1020, %f1018, %f1019, %f1017;
	ld.shared.f32 	%f1021, [%r23+24];
	ld.shared.f32 	%f1022, [%r24+192];
	fma.rn.f32 	%f1023, %f1021, %f1022, %f1020;
	ld.shared.f32 	%f1024, [%r23+28];
	ld.shared.f32 	%f1025, [%r24+224];
	fma.rn.f32 	%f1026, %f1024, %f1025, %f1023;
	st.global.f32 	[%rd8], %f1026;
	bar.sync 	0;
	ld.global.f32 	%f1027, [%rd10+1216];
	st.shared.f32 	[%r16], %f1027;
	add.s32 	%r62, %r17, 2304;
	mul.wide.u32 	%rd87, %r62, 4;
	add.s64 	%rd88, %rd5, %rd87;
	ld.global.f32 	%f1028, [%rd88];
	st.shared.f32 	[%r21], %f1028;
	bar.sync 	0;
	ld.global.f32 	%f1029, [%rd8];
	ld.shared.f32 	%f1030, [%r23];
	ld.shared.f32 	%f1031, [%r24];
	fma.rn.f32 	%f1032, %f1030, %f1031, %f1029;
	ld.shared.f32 	%f1033, [%r23+4];
	ld.shared.f32 	%f1034, [%r24+32];
	fma.rn.f32 	%f1035, %f1033, %f1034, %f1032;
	ld.shared.f32 	%f1036, [%r23+8];
	ld.shared.f32 	%f1037, [%r24+64];
	fma.rn.f32 	%f1038, %f1036, %f1037, %f1035;
	ld.shared.f32 	%f1039, [%r23+12];
	ld.shared.f32 	%f1040, [%r24+96];
	fma.rn.f32 	%f1041, %f1039, %f1040, %f1038;
	ld.shared.f32 	%f1042, [%r23+16];
	ld.shared.f32 	%f1043, [%r24+128];
	fma.rn.f32 	%f1044, %f1042, %f1043, %f1041;
	ld.shared.f32 	%f1045, [%r23+20];
	ld.shared.f32 	%f1046, [%r24+160];
	fma.rn.f32 	%f1047, %f1045, %f1046, %f1044;
	ld.shared.f32 	%f1048, [%r23+24];
	ld.shared.f32 	%f1049, [%r24+192];
	fma.rn.f32 	%f1050, %f1048, %f1049, %f1047;
	ld.shared.f32 	%f1051, [%r23+28];
	ld.shared.f32 	%f1052, [%r24+224];
	fma.rn.f32 	%f1053, %f1051, %f1052, %f1050;
	st.global.f32 	[%rd8], %f1053;
	bar.sync 	0;
	ld.global.f32 	%f1054, [%rd10+1248];
	st.shared.f32 	[%r16], %f1054;
	add.s32 	%r63, %r17, 2312;
	mul.wide.u32 	%rd89, %r63, 4;
	add.s64 	%rd90, %rd5, %rd89;
	ld.global.f32 	%f1055, [%rd90];
	st.shared.f32 	[%r21], %f1055;
	bar.sync 	0;
	ld.global.f32 	%f1056, [%rd8];
	ld.shared.f32 	%f1057, [%r23];
	ld.shared.f32 	%f1058, [%r24];
	fma.rn.f32 	%f1059, %f1057, %f1058, %f1056;
	ld.shared.f32 	%f1060, [%r23+4];
	ld.shared.f32 	%f1061, [%r24+32];
	fma.rn.f32 	%f1062, %f1060, %f1061, %f1059;
	ld.shared.f32 	%f1063, [%r23+8];
	ld.shared.f32 	%f1064, [%r24+64];
	fma.rn.f32 	%f1065, %f1063, %f1064, %f1062;
	ld.shared.f32 	%f1066, [%r23+12];
	ld.shared.f32 	%f1067, [%r24+96];
	fma.rn.f32 	%f1068, %f1066, %f1067, %f1065;
	ld.shared.f32 	%f1069, [%r23+16];
	ld.shared.f32 	%f1070, [%r24+128];
	fma.rn.f32 	%f1071, %f1069, %f1070, %f1068;
	ld.shared.f32 	%f1072, [%r23+20];
	ld.shared.f32 	%f1073, [%r24+160];
	fma.rn.f32 	%f1074, %f1072, %f1073, %f1071;
	ld.shared.f32 	%f1075, [%r23+24];
	ld.shared.f32 	%f1076, [%r24+192];
	fma.rn.f32 	%f1077, %f1075, %f1076, %f1074;
	ld.shared.f32 	%f1078, [%r23+28];
	ld.shared.f32 	%f1079, [%r24+224];
	fma.rn.f32 	%f1080, %f1078, %f1079, %f1077;
	st.global.f32 	[%rd8], %f1080;
	bar.sync 	0;
	ld.global.f32 	%f1081, [%rd10+1280];
	st.shared.f32 	[%r16], %f1081;
	add.s32 	%r64, %r17, 2320;
	mul.wide.u32 	%rd91, %r64, 4;
	add.s64 	%rd92, %rd5, %rd91;
	ld.global.f32 	%f1082, [%rd92];
	st.shared.f32 	[%r21], %f1082;
	bar.sync 	0;
	ld.global.f32 	%f1083, [%rd8];
	ld.shared.f32 	%f1084, [%r23];
	ld.shared.f32 	%f1085, [%r24];
	fma.rn.f32 	%f1086, %f1084, %f1085, %f1083;
	ld.shared.f32 	%f1087, [%r23+4];
	ld.shared.f32 	%f1088, [%r24+32];
	fma.rn.f32 	%f1089, %f1087, %f1088, %f1086;
	ld.shared.f32 	%f1090, [%r23+8];
	ld.shared.f32 	%f1091, [%r24+64];
	fma.rn.f32 	%f1092, %f1090, %f1091, %f1089;
	ld.shared.f32 	%f1093, [%r23+12];
	ld.shared.f32 	%f1094, [%r24+96];
	fma.rn.f32 	%f1095, %f1093, %f1094, %f1092;
	ld.shared.f32 	%f1096, [%r23+16];
	ld.shared.f32 	%f1097, [%r24+128];
	fma.rn.f32 	%f1098, %f1096, %f1097, %f1095;
	ld.shared.f32 	%f1099, [%r23+20];
	ld.shared.f32 	%f1100, [%r24+160];
	fma.rn.f32 	%f1101, %f1099, %f1100, %f1098;
	ld.shared.f32 	%f1102, [%r23+24];
	ld.shared.f32 	%f1103, [%r24+192];
	fma.rn.f32 	%f1104, %f1102, %f1103, %f1101;
	ld.shared.f32 	%f1105, [%r23+28];
	ld.shared.f32 	%f1106, [%r24+224];
	fma.rn.f32 	%f1107, %f1105, %f1106, %f1104;
	st.global.f32 	[%rd8], %f1107;
	bar.sync 	0;
	ld.global.f32 	%f1108, [%rd10+1312];
	st.shared.f32 	[%r16], %f1108;
	add.s32 	%r65, %r17, 2328;
	mul.wide.u32 	%rd93, %r65, 4;
	add.s64 	%rd94, %rd5, %rd93;
	ld.global.f32 	%f1109, [%rd94];
	st.shared.f32 	[%r21], %f1109;
	bar.sync 	0;
	ld.global.f32 	%f1110, [%rd8];
	ld.shared.f32 	%f1111, [%r23];
	ld.shared.f32 	%f1112, [%r24];
	fma.rn.f32 	%f1113, %f1111, %f1112, %f1110;
	ld.shared.f32 	%f1114, [%r23+4];
	ld.shared.f32 	%f1115, [%r24+32];
	fma.rn.f32 	%f1116, %f1114, %f1115, %f1113;
	ld.shared.f32 	%f1117, [%r23+8];
	ld.shared.f32 	%f1118, [%r24+64];
	fma.rn.f32 	%f1119, %f1117, %f1118, %f1116;
	ld.shared.f32 	%f1120, [%r23+12];
	ld.shared.f32 	%f1121, [%r24+96];
	fma.rn.f32 	%f1122, %f1120, %f1121, %f1119;
	ld.shared.f32 	%f1123, [%r23+16];
	ld.shared.f32 	%f1124, [%r24+128];
	fma.rn.f32 	%f1125, %f1123, %f1124, %f1122;
	ld.shared.f32 	%f1126, [%r23+20];
	ld.shared.f32 	%f1127, [%r24+160];
	fma.rn.f32 	%f1128, %f1126, %f1127, %f1125;
	ld.shared.f32 	%f1129, [%r23+24];
	ld.shared.f32 	%f1130, [%r24+192];
	fma.rn.f32 	%f1131, %f1129, %f1130, %f1128;
	ld.shared.f32 	%f1132, [%r23+28];
	ld.shared.f32 	%f1133, [%r24+224];
	fma.rn.f32 	%f1134, %f1132, %f1133, %f1131;
	st.global.f32 	[%rd8], %f1134;
	bar.sync 	0;
	ld.global.f32 	%f1135, [%rd10+1344];
	st.shared.f32 	[%r16], %f1135;
	add.s32 	%r66, %r17, 2336;
	mul.wide.u32 	%rd95, %r66, 4;
	add.s64 	%rd96, %rd5, %rd95;
	ld.global.f32 	%f1136, [%rd96];
	st.shared.f32 	[%r21], %f1136;
	bar.sync 	0;
	ld.global.f32 	%f1137, [%rd8];
	ld.shared.f32 	%f1138, [%r23];
	ld.shared.f32 	%f1139, [%r24];
	fma.rn.f32 	%f1140, %f1138, %f1139, %f1137;
	ld.shared.f32 	%f1141, [%r23+4];
	ld.shared.f32 	%f1142, [%r24+32];
	fma.rn.f32 	%f1143, %f1141, %f1142, %f1140;
	ld.shared.f32 	%f1144, [%r23+8];
	ld.shared.f32 	%f1145, [%r24+64];
	fma.rn.f32 	%f1146, %f1144, %f1145, %f1143;
	ld.shared.f32 	%f1147, [%r23+12];
	ld.shared.f32 	%f1148, [%r24+96];
	fma.rn.f32 	%f1149, %f1147, %f1148, %f1146;
	ld.shared.f32 	%f1150, [%r23+16];
	ld.shared.f32 	%f1151, [%r24+128];
	fma.rn.f32 	%f1152, %f1150, %f1151, %f1149;
	ld.shared.f32 	%f1153, [%r23+20];
	ld.shared.f32 	%f1154, [%r24+160];
	fma.rn.f32 	%f1155, %f1153, %f1154, %f1152;
	ld.shared.f32 	%f1156, [%r23+24];
	ld.shared.f32 	%f1157, [%r24+192];
	fma.rn.f32 	%f1158, %f1156, %f1157, %f1155;
	ld.shared.f32 	%f1159, [%r23+28];
	ld.shared.f32 	%f1160, [%r24+224];
	fma.rn.f32 	%f1161, %f1159, %f1160, %f1158;
	st.global.f32 	[%rd8], %f1161;
	bar.sync 	0;
	ld.global.f32 	%f1162, [%rd10+1376];
	st.shared.f32 	[%r16], %f1162;
	add.s32 	%r67, %r17, 2344;
	mul.wide.u32 	%rd97, %r67, 4;
	add.s64 	%rd98, %rd5, %rd97;
	ld.global.f32 	%f1163, [%rd98];
	st.shared.f32 	[%r21], %f1163;
	bar.sync 	0;
	ld.global.f32 	%f1164, [%rd8];
	ld.shared.f32 	%f1165, [%r23];
	ld.shared.f32 	%f1166, [%r24];
	fma.rn.f32 	%f1167, %f1165, %f1166, %f1164;
	ld.shared.f32 	%f1168, [%r23+4];
	ld.shared.f32 	%f1169, [%r24+32];
	fma.rn.f32 	%f1170, %f1168, %f1169, %f1167;
	ld.shared.f32 	%f1171, [%r23+8];
	ld.shared.f32 	%f1172, [%r24+64];
	fma.rn.f32 	%f1173, %f1171, %f1172, %f1170;
	ld.shared.f32 	%f1174, [%r23+12];
	ld.shared.f32 	%f1175, [%r24+96];
	fma.rn.f32 	%f1176, %f1174, %f1175, %f1173;
	ld.shared.f32 	%f1177, [%r23+16];
	ld.shared.f32 	%f1178, [%r24+128];
	fma.rn.f32 	%f1179, %f1177, %f1178, %f1176;
	ld.shared.f32 	%f1180, [%r23+20];
	ld.shared.f32 	%f1181, [%r24+160];
	fma.rn.f32 	%f1182, %f1180, %f1181, %f1179;
	ld.shared.f32 	%f1183, [%r23+24];
	ld.shared.f32 	%f1184, [%r24+192];
	fma.rn.f32 	%f1185, %f1183, %f1184, %f1182;
	ld.shared.f32 	%f1186, [%r23+28];
	ld.shared.f32 	%f1187, [%r24+224];
	fma.rn.f32 	%f1188, %f1186, %f1187, %f1185;
	st.global.f32 	[%rd8], %f1188;
	bar.sync 	0;
	ld.global.f32 	%f1189, [%rd10+1408];
	st.shared.f32 	[%r16], %f1189;
	add.s32 	%r68, %r17, 2352;
	mul.wide.u32 	%rd99, %r68, 4;
	add.s64 	%rd100, %rd5, %rd99;
	ld.global.f32 	%f1190, [%rd100];
	st.shared.f32 	[%r21], %f1190;
	bar.sync 	0;
	ld.global.f32 	%f1191, [%rd8];
	ld.shared.f32 	%f1192, [%r23];
	ld.shared.f32 	%f1193, [%r24];
	fma.rn.f32 	%f1194, %f1192, %f1193, %f1191;
	ld.shared.f32 	%f1195, [%r23+4];
	ld.shared.f32 	%f1196, [%r24+32];
	fma.rn.f32 	%f1197, %f1195, %f1196, %f1194;
	ld.shared.f32 	%f1198, [%r23+8];
	ld.shared.f32 	%f1199, [%r24+64];
	fma.rn.f32 	%f1200, %f1198, %f1199, %f1197;
	ld.shared.f32 	%f1201, [%r23+12];
	ld.shared.f32 	%f1202, [%r24+96];
	fma.rn.f32 	%f1203, %f1201, %f1202, %f1200;
	ld.shared.f32 	%f1204, [%r23+16];
	ld.shared.f32 	%f1205, [%r24+128];
	fma.rn.f32 	%f1206, %f1204, %f1205, %f1203;
	ld.shared.f32 	%f1207, [%r23+20];
	ld.shared.f32 	%f1208, [%r24+160];
	fma.rn.f32 	%f1209, %f1207, %f1208, %f1206;
	ld.shared.f32 	%f1210, [%r23+24];
	ld.shared.f32 	%f1211, [%r24+192];
	fma.rn.f32 	%f1212, %f1210, %f1211, %f1209;
	ld.shared.f32 	%f1213, [%r23+28];
	ld.shared.f32 	%f1214, [%r24+224];
	fma.rn.f32 	%f1215, %f1213, %f1214, %f1212;
	st.global.f32 	[%rd8], %f1215;
	bar.sync 	0;
	ld.global.f32 	%f1216, [%rd10+1440];
	st.shared.f32 	[%r16], %f1216;
	add.s32 	%r69, %r17, 2360;
	mul.wide.u32 	%rd101, %r69, 4;
	add.s64 	%rd102, %rd5, %rd101;
	ld.global.f32 	%f1217, [%rd102];
	st.shared.f32 	[%r21], %f1217;
	bar.sync 	0;
	ld.global.f32 	%f1218, [%rd8];
	ld.shared.f32 	%f1219, [%r23];
	ld.shared.f32 	%f1220, [%r24];
	fma.rn.f32 	%f1221, %f1219, %f1220, %f1218;
	ld.shared.f32 	%f1222, [%r23+4];
	ld.shared.f32 	%f1223, [%r24+32];
	fma.rn.f32 	%f1224, %f1222, %f1223, %f1221;
	ld.shared.f32 	%f1225, [%r23+8];
	ld.shared.f32 	%f1226, [%r24+64];
	fma.rn.f32 	%f1227, %f1225, %f1226, %f1224;
	ld.shared.f32 	%f1228, [%r23+12];
	ld.shared.f32 	%f1229, [%r24+96];
	fma.rn.f32 	%f1230, %f1228, %f1229, %f1227;
	ld.shared.f32 	%f1231, [%r23+16];
	ld.shared.f32 	%f1232, [%r24+128];
	fma.rn.f32 	%f1233, %f1231, %f1232, %f1230;
	ld.shared.f32 	%f1234, [%r23+20];
	ld.shared.f32 	%f1235, [%r24+160];
	fma.rn.f32 	%f1236, %f1234, %f1235, %f1233;
	ld.shared.f32 	%f1237, [%r23+24];
	ld.shared.f32 	%f1238, [%r24+192];
	fma.rn.f32 	%f1239, %f1237, %f1238, %f1236;
	ld.shared.f32 	%f1240, [%r23+28];
	ld.shared.f32 	%f1241, [%r24+224];
	fma.rn.f32 	%f1242, %f1240, %f1241, %f1239;
	st.global.f32 	[%rd8], %f1242;
	bar.sync 	0;
	ld.global.f32 	%f1243, [%rd10+1472];
	st.shared.f32 	[%r16], %f1243;
	add.s32 	%r70, %r17, 2368;
	mul.wide.u32 	%rd103, %r70, 4;
	add.s64 	%rd104, %rd5, %rd103;
	ld.global.f32 	%f1244, [%rd104];
	st.shared.f32 	[%r21], %f1244;
	bar.sync 	0;
	ld.global.f32 	%f1245, [%rd8];
	ld.shared.f32 	%f1246, [%r23];
	ld.shared.f32 	%f1247, [%r24];
	fma.rn.f32 	%f1248, %f1246, %f1247, %f1245;
	ld.shared.f32 	%f1249, [%r23+4];
	ld.shared.f32 	%f1250, [%r24+32];
	fma.rn.f32 	%f1251, %f1249, %f1250, %f1248;
	ld.shared.f32 	%f1252, [%r23+8];
	ld.shared.f32 	%f1253, [%r24+64];
	fma.rn.f32 	%f1254, %f1252, %f1253, %f1251;
	ld.shared.f32 	%f1255, [%r23+12];
	ld.shared.f32 	%f1256, [%r24+96];
	fma.rn.f32 	%f1257, %f1255, %f1256, %f1254;
	ld.shared.f32 	%f1258, [%r23+16];
	ld.shared.f32 	%f1259, [%r24+128];
	fma.rn.f32 	%f1260, %f1258, %f1259, %f1257;
	ld.shared.f32 	%f1261, [%r23+20];
	ld.shared.f32 	%f1262, [%r24+160];
	fma.rn.f32 	%f1263, %f1261, %f1262, %f1260;
	ld.shared.f32 	%f1264, [%r23+24];
	ld.shared.f32 	%f1265, [%r24+192];
	fma.rn.f32 	%f1266, %f1264, %f1265, %f1263;
	ld.shared.f32 	%f1267, [%r23+28];
	ld.shared.f32 	%f1268, [%r24+224];
	fma.rn.f32 	%f1269, %f1267, %f1268, %f1266;
	st.global.f32 	[%rd8], %f1269;
	bar.sync 	0;
	ld.global.f32 	%f1270, [%rd10+1504];
	st.shared.f32 	[%r16], %f1270;
	add.s32 	%r71, %r17, 2376;
	mul.wide.u32 	%rd105, %r71, 4;
	add.s64 	%rd106, %rd5, %rd105;
	ld.global.f32 	%f1271, [%rd106];
	st.shared.f32 	[%r21], %f1271;
	bar.sync 	0;
	ld.global.f32 	%f1272, [%rd8];
	ld.shared.f32 	%f1273, [%r23];
	ld.shared.f32 	%f1274, [%r24];
	fma.rn.f32 	%f1275, %f1273, %f1274, %f1272;
	ld.shared.f32 	%f1276, [%r23+4];
	ld.shared.f32 	%f1277, [%r24+32];
	fma.rn.f32 	%f1278, %f1276, %f1277, %f1275;
	ld.shared.f32 	%f1279, [%r23+8];
	ld.shared.f32 	%f1280, [%r24+64];
	fma.rn.f32 	%f1281, %f1279, %f1280, %f1278;
	ld.shared.f32 	%f1282, [%r23+12];
	ld.shared.f32 	%f1283, [%r24+96];
	fma.rn.f32 	%f1284, %f1282, %f1283, %f1281;
	ld.shared.f32 	%f1285, [%r23+16];
	ld.shared.f32 	%f1286, [%r24+128];
	fma.rn.f32 	%f1287, %f1285, %f1286, %f1284;
	ld.shared.f32 	%f1288, [%r23+20];
	ld.shared.f32 	%f1289, [%r24+160];
	fma.rn.f32 	%f1290, %f1288, %f1289, %f1287;
	ld.shared.f32 	%f1291, [%r23+24];
	ld.shared.f32 	%f1292, [%r24+192];
	fma.rn.f32 	%f1293, %f1291, %f1292, %f1290;
	ld.shared.f32 	%f1294, [%r23+28];
	ld.shared.f32 	%f1295, [%r24+224];
	fma.rn.f32 	%f1296, %f1294, %f1295, %f1293;
	st.global.f32 	[%rd8], %f1296;
	bar.sync 	0;
	ld.global.f32 	%f1297, [%rd10+1536];
	st.shared.f32 	[%r16], %f1297;
	add.s32 	%r72, %r17, 2384;
	mul.wide.u32 	%rd107, %r72, 4;
	add.s64 	%rd108, %rd5, %rd107;
	ld.global.f32 	%f1298, [%rd108];
	st.shared.f32 	[%r21], %f1298;
	bar.sync 	0;
	ld.global.f32 	%f1299, [%rd8];
	ld.shared.f32 	%f1300, [%r23];
	ld.shared.f32 	%f1301, [%r24];
	fma.rn.f32 	%f1302, %f1300, %f1301, %f1299;
	ld.shared.f32 	%f1303, [%r23+4];
	ld.shared.f32 	%f1304, [%r24+32];
	fma.rn.f32 	%f1305, %f1303, %f1304, %f1302;
	ld.shared.f32 	%f1306, [%r23+8];
	ld.shared.f32 	%f1307, [%r24+64];
	fma.rn.f32 	%f1308, %f1306, %f1307, %f1305;
	ld.shared.f32 	%f1309, [%r23+12];
	ld.shared.f32 	%f1310, [%r24+96];
	fma.rn.f32 	%f1311, %f1309, %f1310, %f1308;
	ld.shared.f32 	%f1312, [%r23+16];
	ld.shared.f32 	%f1313, [%r24+128];
	fma.rn.f32 	%f1314, %f1312, %f1313, %f1311;
	ld.shared.f32 	%f1315, [%r23+20];
	ld.shared.f32 	%f1316, [%r24+160];
	fma.rn.f32 	%f1317, %f1315, %f1316, %f1314;
	ld.shared.f32 	%f1318, [%r23+24];
	ld.shared.f32 	%f1319, [%r24+192];
	fma.rn.f32 	%f1320, %f1318, %f1319, %f1317;
	ld.shared.f32 	%f1321, [%r23+28];
	ld.shared.f32 	%f1322, [%r24+224];
	fma.rn.f32 	%f1323, %f1321, %f1322, %f1320;
	st.global.f32 	[%rd8], %f1323;
	bar.sync 	0;
	ld.global.f32 	%f1324, [%rd10+1568];
	st.shared.f32 	[%r16], %f1324;
	add.s32 	%r73, %r17, 2392;
	mul.wide.u32 	%rd109, %r73, 4;
	add.s64 	%rd110, %rd5, %rd109;
	ld.global.f32 	%f1325, [%rd110];
	st.shared.f32 	[%r21], %f1325;
	bar.sync 	0;
	ld.global.f32 	%f1326, [%rd8];
	ld.shared.f32 	%f1327, [%r23];
	ld.shared.f32 	%f1328, [%r24];
	fma.rn.f32 	%f1329, %f1327, %f1328, %f1326;
	ld.shared.f32 	%f1330, [%r23+4];
	ld.shared.f32 	%f1331, [%r24+32];
	fma.rn.f32 	%f1332, %f1330, %f1331, %f1329;
	ld.shared.f32 	%f1333, [%r23+8];
	ld.shared.f32 	%f1334, [%r24+64];
	fma.rn.f32 	%f1335, %f1333, %f1334, %f1332;
	ld.shared.f32 	%f1336, [%r23+12];
	ld.shared.f32 	%f1337, [%r24+96];
	fma.rn.f32 	%f1338, %f1336, %f1337, %f1335;
	ld.shared.f32 	%f1339, [%r23+16];
	ld.shared.f32 	%f1340, [%r24+128];
	fma.rn.f32 	%f1341, %f1339, %f1340, %f1338;
	ld.shared.f32 	%f1342, [%r23+20];
	ld.shared.f32 	%f1343, [%r24+160];
	fma.rn.f32 	%f1344, %f1342, %f1343, %f1341;
	ld.shared.f32 	%f1345, [%r23+24];
	ld.shared.f32 	%f1346, [%r24+192];
	fma.rn.f32 	%f1347, %f1345, %f1346, %f1344;
	ld.shared.f32 	%f1348, [%r23+28];
	ld.shared.f32 	%f1349, [%r24+224];
	fma.rn.f32 	%f1350, %f1348, %f1349, %f1347;
	st.global.f32 	[%rd8], %f1350;
	bar.sync 	0;
	ld.global.f32 	%f1351, [%rd10+1600];
	st.shared.f32 	[%r16], %f1351;
	add.s32 	%r74, %r17, 2400;
	mul.wide.u32 	%rd111, %r74, 4;
	add.s64 	%rd112, %rd5, %rd111;
	ld.global.f32 	%f1352, [%rd112];
	st.shared.f32 	[%r21], %f1352;
	bar.sync 	0;
	ld.global.f32 	%f1353, [%rd8];
	ld.shared.f32 	%f1354, [%r23];
	ld.shared.f32 	%f1355, [%r24];
	fma.rn.f32 	%f1356, %f1354, %f1355, %f1353;
	ld.shared.f32 	%f1357, [%r23+4];
	ld.shared.f32 	%f1358, [%r24+32];
	fma.rn.f32 	%f1359, %f1357, %f1358, %f1356;
	ld.shared.f32 	%f1360, [%r23+8];
	ld.shared.f32 	%f1361, [%r24+64];
	fma.rn.f32 	%f1362, %f1360, %f1361, %f1359;
	ld.shared.f32 	%f1363, [%r23+12];
	ld.shared.f32 	%f1364, [%r24+96];
	fma.rn.f32 	%f1365, %f1363, %f1364, %f1362;
	ld.shared.f32 	%f1366, [%r23+16];
	ld.shared.f32 	%f1367, [%r24+128];
	fma.rn.f32 	%f1368, %f1366, %f1367, %f1365;
	ld.shared.f32 	%f1369, [%r23+20];
	ld.shared.f32 	%f1370, [%r24+160];
	fma.rn.f32 	%f1371, %f1369, %f1370, %f1368;
	ld.shared.f32 	%f1372, [%r23+24];
	ld.shared.f32 	%f1373, [%r24+192];
	fma.rn.f32 	%f1374, %f1372, %f1373, %f1371;
	ld.shared.f32 	%f1375, [%r23+28];
	ld.shared.f32 	%f1376, [%r24+224];
	fma.rn.f32 	%f1377, %f1375, %f1376, %f1374;
	st.global.f32 	[%rd8], %f1377;
	bar.sync 	0;
	ld.global.f32 	%f1378, [%rd10+1632];
	st.shared.f32 	[%r16], %f1378;
	add.s32 	%r75, %r17, 2408;
	mul.wide.u32 	%rd113, %r75, 4;
	add.s64 	%rd114, %rd5, %rd113;
	ld.global.f32 	%f1379, [%rd114];
	st.shared.f32 	[%r21], %f1379;
	bar.sync 	0;
	ld.global.f32 	%f1380, [%rd8];
	ld.shared.f32 	%f1381, [%r23];
	ld.shared.f32 	%f1382, [%r24];
	fma.rn.f32 	%f1383, %f1381, %f1382, %f1380;
	ld.shared.f32 	%f1384, [%r23+4];
	ld.shared.f32 	%f1385, [%r24+32];
	fma.rn.f32 	%f1386, %f1384, %f1385, %f1383;
	ld.shared.f32 	%f1387, [%r23+8];
	ld.shared.f32 	%f1388, [%r24+64];
	fma.rn.f32 	%f1389, %f1387, %f1388, %f1386;
	ld.shared.f32 	%f1390, [%r23+12];
	ld.shared.f32 	%f1391, [%r24+96];
	fma.rn.f32 	%f1392, %f1390, %f1391, %f1389;
	ld.shared.f32 	%f1393, [%r23+16];
	ld.shared.f32 	%f1394, [%r24+128];
	fma.rn.f32 	%f1395, %f1393, %f1394, %f1392;
	ld.shared.f32 	%f1396, [%r23+20];
	ld.shared.f32 	%f1397, [%r24+160];
	fma.rn.f32 	%f1398, %f1396, %f1397, %f1395;
	ld.shared.f32 	%f1399, [%r23+24];
	ld.shared.f32 	%f1400, [%r24+192];
	fma.rn.f32 	%f1401, %f1399, %f1400, %f1398;
	ld.shared.f32 	%f1402, [%r23+28];
	ld.shared.f32 	%f1403, [%r24+224];
	fma.rn.f32 	%f1404, %f1402, %f1403, %f1401;
	st.global.f32 	[%rd8], %f1404;
	bar.sync 	0;
	ld.global.f32 	%f1405, [%rd10+1664];
	st.shared.f32 	[%r16], %f1405;
	add.s32 	%r76, %r17, 2416;
	mul.wide.u32 	%rd115, %r76, 4;
	add.s64 	%rd116, %rd5, %rd115;
	ld.global.f32 	%f1406, [%rd116];
	st.shared.f32 	[%r21], %f1406;
	bar.sync 	0;
	ld.global.f32 	%f1407, [%rd8];
	ld.shared.f32 	%f1408, [%r23];
	ld.shared.f32 	%f1409, [%r24];
	fma.rn.f32 	%f1410, %f1408, %f1409, %f1407;
	ld.shared.f32 	%f1411, [%r23+4];
	ld.shared.f32 	%f1412, [%r24+32];
	fma.rn.f32 	%f1413, %f1411, %f1412, %f1410;
	ld.shared.f32 	%f1414, [%r23+8];
	ld.shared.f32 	%f1415, [%r24+64];
	fma.rn.f32 	%f1416, %f1414, %f1415, %f1413;
	ld.shared.f32 	%f1417, [%r23+12];
	ld.shared.f32 	%f1418, [%r24+96];
	fma.rn.f32 	%f1419, %f1417, %f1418, %f1416;
	ld.shared.f32 	%f1420, [%r23+16];
	ld.shared.f32 	%f1421, [%r24+128];
	fma.rn.f32 	%f1422, %f1420, %f1421, %f1419;
	ld.shared.f32 	%f1423, [%r23+20];
	ld.shared.f32 	%f1424, [%r24+160];
	fma.rn.f32 	%f1425, %f1423, %f1424, %f1422;
	ld.shared.f32 	%f1426, [%r23+24];
	ld.shared.f32 	%f1427, [%r24+192];
	fma.rn.f32 	%f1428, %f1426, %f1427, %f1425;
	ld.shared.f32 	%f1429, [%r23+28];
	ld.shared.f32 	%f1430, [%r24+224];
	fma.rn.f32 	%f1431, %f1429, %f1430, %f1428;
	st.global.f32 	[%rd8], %f1431;
	bar.sync 	0;
	ld.global.f32 	%f1432, [%rd10+1696];
	st.shared.f32 	[%r16], %f1432;
	add.s32 	%r77, %r17, 2424;
	mul.wide.u32 	%rd117, %r77, 4;
	add.s64 	%rd118, %rd5, %rd117;
	ld.global.f32 	%f1433, [%rd118];
	st.shared.f32 	[%r21], %f1433;
	bar.sync 	0;
	ld.global.f32 	%f1434, [%rd8];
	ld.shared.f32 	%f1435, [%r23];
	ld.shared.f32 	%f1436, [%r24];
	fma.rn.f32 	%f1437, %f1435, %f1436, %f1434;
	ld.shared.f32 	%f1438, [%r23+4];
	ld.shared.f32 	%f1439, [%r24+32];
	fma.rn.f32 	%f1440, %f1438, %f1439, %f1437;
	ld.shared.f32 	%f1441, [%r23+8];
	ld.shared.f32 	%f1442, [%r24+64];
	fma.rn.f32 	%f1443, %f1441, %f1442, %f1440;
	ld.shared.f32 	%f1444, [%r23+12];
	ld.shared.f32 	%f1445, [%r24+96];
	fma.rn.f32 	%f1446, %f1444, %f1445, %f1443;
	ld.shared.f32 	%f1447, [%r23+16];
	ld.shared.f32 	%f1448, [%r24+128];
	fma.rn.f32 	%f1449, %f1447, %f1448, %f1446;
	ld.shared.f32 	%f1450, [%r23+20];
	ld.shared.f32 	%f1451, [%r24+160];
	fma.rn.f32 	%f1452, %f1450, %f1451, %f1449;
	ld.shared.f32 	%f1453, [%r23+24];
	ld.shared.f32 	%f1454, [%r24+192];
	fma.rn.f32 	%f1455, %f1453, %f1454, %f1452;
	ld.shared.f32 	%f1456, [%r23+28];
	ld.shared.f32 	%f1457, [%r24+224];
	fma.rn.f32 	%f1458, %f1456, %f1457, %f1455;
	st.global.f32 	[%rd8], %f1458;
	bar.sync 	0;
	ld.global.f32 	%f1459, [%rd10+1728];
	st.shared.f32 	[%r16], %f1459;
	add.s32 	%r78, %r17, 2432;
	mul.wide.u32 	%rd119, %r78, 4;
	add.s64 	%rd120, %rd5, %rd119;
	ld.global.f32 	%f1460, [%rd120];
	st.shared.f32 	[%r21], %f1460;
	bar.sync 	0;
	ld.global.f32 	%f1461, [%rd8];
	ld.shared.f32 	%f1462, [%r23];
	ld.shared.f32 	%f1463, [%r24];
	fma.rn.f32 	%f1464, %f1462, %f1463, %f1461;
	ld.shared.f32 	%f1465, [%r23+4];
	ld.shared.f32 	%f1466, [%r24+32];
	fma.rn.f32 	%f1467, %f1465, %f1466, %f1464;
	ld.shared.f32 	%f1468, [%r23+8];
	ld.shared.f32 	%f1469, [%r24+64];
	fma.rn.f32 	%f1470, %f1468, %f1469, %f1467;
	ld.shared.f32 	%f1471, [%r23+12];
	ld.shared.f32 	%f1472, [%r24+96];
	fma.rn.f32 	%f1473, %f1471, %f1472, %f1470;
	ld.shared.f32 	%f1474, [%r23+16];
	ld.shared.f32 	%f1475, [%r24+128];
	fma.rn.f32 	%f1476, %f1474, %f1475, %f1473;
	ld.shared.f32 	%f1477, [%r23+20];
	ld.shared.f32 	%f1478, [%r24+160];
	fma.rn.f32 	%f1479, %f1477, %f1478, %f1476;
	ld.shared.f32 	%f1480, [%r23+24];
	ld.shared.f32 	%f1481, [%r24+192];
	fma.rn.f32 	%f1482, %f1480, %f1481, %f1479;
	ld.shared.f32 	%f1483, [%r23+28];
	ld.shared.f32 	%f1484, [%r24+224];
	fma.rn.f32 	%f1485, %f1483, %f1484, %f1482;
	st.global.f32 	[%rd8], %f1485;
	bar.sync 	0;
	ld.global.f32 	%f1486, [%rd10+1760];
	st.shared.f32 	[%r16], %f1486;
	add.s32 	%r79, %r17, 2440;
	mul.wide.u32 	%rd121, %r79, 4;
	add.s64 	%rd122, %rd5, %rd121;
	ld.global.f32 	%f1487, [%rd122];
	st.shared.f32 	[%r21], %f1487;
	bar.sync 	0;
	ld.global.f32 	%f1488, [%rd8];
	ld.shared.f32 	%f1489, [%r23];
	ld.shared.f32 	%f1490, [%r24];
	fma.rn.f32 	%f1491, %f1489, %f1490, %f1488;
	ld.shared.f32 	%f1492, [%r23+4];
	ld.shared.f32 	%f1493, [%r24+32];
	fma.rn.f32 	%f1494, %f1492, %f1493, %f1491;
	ld.shared.f32 	%f1495, [%r23+8];
	ld.shared.f32 	%f1496, [%r24+64];
	fma.rn.f32 	%f1497, %f1495, %f1496, %f1494;
	ld.shared.f32 	%f1498, [%r23+12];
	ld.shared.f32 	%f1499, [%r24+96];
	fma.rn.f32 	%f1500, %f1498, %f1499, %f1497;
	ld.shared.f32 	%f1501, [%r23+16];
	ld.shared.f32 	%f1502, [%r24+128];
	fma.rn.f32 	%f1503, %f1501, %f1502, %f1500;
	ld.shared.f32 	%f1504, [%r23+20];
	ld.shared.f32 	%f1505, [%r24+160];
	fma.rn.f32 	%f1506, %f1504, %f1505, %f1503;
	ld.shared.f32 	%f1507, [%r23+24];
	ld.shared.f32 	%f1508, [%r24+192];
	fma.rn.f32 	%f1509, %f1507, %f1508, %f1506;
	ld.shared.f32 	%f1510, [%r23+28];
	ld.shared.f32 	%f1511, [%r24+224];
	fma.rn.f32 	%f1512, %f1510, %f1511, %f1509;
	st.global.f32 	[%rd8], %f1512;
	bar.sync 	0;
	ld.global.f32 	%f1513, [%rd10+1792];
	st.shared.f32 	[%r16], %f1513;
	add.s32 	%r80, %r17, 2448;
	mul.wide.u32 	%rd123, %r80, 4;
	add.s64 	%rd124, %rd5, %rd123;
	ld.global.f32 	%f1514, [%rd124];
	st.shared.f32 	[%r21], %f1514;
	bar.sync 	0;
	ld.global.f32 	%f1515, [%rd8];
	ld.shared.f32 	%f1516, [%r23];
	ld.shared.f32 	%f1517, [%r24];
	fma.rn.f32 	%f1518, %f1516, %f1517, %f1515;
	ld.shared.f32 	%f1519, [%r23+4];
	ld.shared.f32 	%f1520, [%r24+32];
	fma.rn.f32 	%f1521, %f1519, %f1520, %f1518;
	ld.shared.f32 	%f1522, [%r23+8];
	ld.shared.f32 	%f1523, [%r24+64];
	fma.rn.f32 	%f1524, %f1522, %f1523, %f1521;
	ld.shared.f32 	%f1525, [%r23+12];
	ld.shared.f32 	%f1526, [%r24+96];
	fma.rn.f32 	%f1527, %f1525, %f1526, %f1524;
	ld.shared.f32 	%f1528, [%r23+16];
	ld.shared.f32 	%f1529, [%r24+128];
	fma.rn.f32 	%f1530, %f1528, %f1529, %f1527;
	ld.shared.f32 	%f1531, [%r23+20];
	ld.shared.f32 	%f1532, [%r24+160];
	fma.rn.f32 	%f1533, %f1531, %f1532, %f1530;
	ld.shared.f32 	%f1534, [%r23+24];
	ld.shared.f32 	%f1535, [%r24+192];
	fma.rn.f32 	%f1536, %f1534, %f1535, %f1533;
	ld.shared.f32 	%f1537, [%r23+28];
	ld.shared.f32 	%f1538, [%r24+224];
	fma.rn.f32 	%f1539, %f1537, %f1538, %f1536;
	st.global.f32 	[%rd8], %f1539;
	bar.sync 	0;
	ld.global.f32 	%f1540, [%rd10+1824];
	st.shared.f32 	[%r16], %f1540;
	add.s32 	%r81, %r17, 2456;
	mul.wide.u32 	%rd125, %r81, 4;
	add.s64 	%rd126, %rd5, %rd125;
	ld.global.f32 	%f1541, [%rd126];
	st.shared.f32 	[%r21], %f1541;
	bar.sync 	0;
	ld.global.f32 	%f1542, [%rd8];
	ld.shared.f32 	%f1543, [%r23];
	ld.shared.f32 	%f1544, [%r24];
	fma.rn.f32 	%f1545, %f1543, %f1544, %f1542;
	ld.shared.f32 	%f1546, [%r23+4];
	ld.shared.f32 	%f1547, [%r24+32];
	fma.rn.f32 	%f1548, %f1546, %f1547, %f1545;
	ld.shared.f32 	%f1549, [%r23+8];
	ld.shared.f32 	%f1550, [%r24+64];
	fma.rn.f32 	%f1551, %f1549, %f1550, %f1548;
	ld.shared.f32 	%f1552, [%r23+12];
	ld.shared.f32 	%f1553, [%r24+96];
	fma.rn.f32 	%f1554, %f1552, %f1553, %f1551;
	ld.shared.f32 	%f1555, [%r23+16];
	ld.shared.f32 	%f1556, [%r24+128];
	fma.rn.f32 	%f1557, %f1555, %f1556, %f1554;
	ld.shared.f32 	%f1558, [%r23+20];
	ld.shared.f32 	%f1559, [%r24+160];
	fma.rn.f32 	%f1560, %f1558, %f1559, %f1557;
	ld.shared.f32 	%f1561, [%r23+24];
	ld.shared.f32 	%f1562, [%r24+192];
	fma.rn.f32 	%f1563, %f1561, %f1562, %f1560;
	ld.shared.f32 	%f1564, [%r23+28];
	ld.shared.f32 	%f1565, [%r24+224];
	fma.rn.f32 	%f1566, %f1564, %f1565, %f1563;
	st.global.f32 	[%rd8], %f1566;
	bar.sync 	0;
	ld.global.f32 	%f1567, [%rd10+1856];
	st.shared.f32 	[%r16], %f1567;
	add.s32 	%r82, %r17, 2464;
	mul.wide.u32 	%rd127, %r82, 4;
	add.s64 	%rd128, %rd5, %rd127;
	ld.global.f32 	%f1568, [%rd128];
	st.shared.f32 	[%r21], %f1568;
	bar.sync 	0;
	ld.global.f32 	%f1569, [%rd8];
	ld.shared.f32 	%f1570, [%r23];
	ld.shared.f32 	%f1571, [%r24];
	fma.rn.f32 	%f1572, %f1570, %f1571, %f1569;
	ld.shared.f32 	%f1573, [%r23+4];
	ld.shared.f32 	%f1574, [%r24+32];
	fma.rn.f32 	%f1575, %f1573, %f1574, %f1572;
	ld.shared.f32 	%f1576, [%r23+8];
	ld.shared.f32 	%f1577, [%r24+64];
	fma.rn.f32 	%f1578, %f1576, %f1577, %f1575;
	ld.shared.f32 	%f1579, [%r23+12];
	ld.shared.f32 	%f1580, [%r24+96];
	fma.rn.f32 	%f1581, %f1579, %f1580, %f1578;
	ld.shared.f32 	%f1582, [%r23+16];
	ld.shared.f32 	%f1583, [%r24+128];
	fma.rn.f32 	%f1584, %f1582, %f1583, %f1581;
	ld.shared.f32 	%f1585, [%r23+20];
	ld.shared.f32 	%f1586, [%r24+160];
	fma.rn.f32 	%f1587, %f1585, %f1586, %f1584;
	ld.shared.f32 	%f1588, [%r23+24];
	ld.shared.f32 	%f1589, [%r24+192];
	fma.rn.f32 	%f1590, %f1588, %f1589, %f1587;
	ld.shared.f32 	%f1591, [%r23+28];
	ld.shared.f32 	%f1592, [%r24+224];
	fma.rn.f32 	%f1593, %f1591, %f1592, %f1590;
	st.global.f32 	[%rd8], %f1593;
	bar.sync 	0;
	ld.global.f32 	%f1594, [%rd10+1888];
	st.shared.f32 	[%r16], %f1594;
	add.s32 	%r83, %r17, 2472;
	mul.wide.u32 	%rd129, %r83, 4;
	add.s64 	%rd130, %rd5, %rd129;
	ld.global.f32 	%f1595, [%rd130];
	st.shared.f32 	[%r21], %f1595;
	bar.sync 	0;
	ld.global.f32 	%f1596, [%rd8];
	ld.shared.f32 	%f1597, [%r23];
	ld.shared.f32 	%f1598, [%r24];
	fma.rn.f32 	%f1599, %f1597, %f1598, %f1596;
	ld.shared.f32 	%f1600, [%r23+4];
	ld.shared.f32 	%f1601, [%r24+32];
	fma.rn.f32 	%f1602, %f1600, %f1601, %f1599;
	ld.shared.f32 	%f1603, [%r23+8];
	ld.shared.f32 	%f1604, [%r24+64];
	fma.rn.f32 	%f1605, %f1603, %f1604, %f1602;
	ld.shared.f32 	%f1606, [%r23+12];
	ld.shared.f32 	%f1607, [%r24+96];
	fma.rn.f32 	%f1608, %f1606, %f1607, %f1605;
	ld.shared.f32 	%f1609, [%r23+16];
	ld.shared.f32 	%f1610, [%r24+128];
	fma.rn.f32 	%f1611, %f1609, %f1610, %f1608;
	ld.shared.f32 	%f1612, [%r23+20];
	ld.shared.f32 	%f1613, [%r24+160];
	fma.rn.f32 	%f1614, %f1612, %f1613, %f1611;
	ld.shared.f32 	%f1615, [%r23+24];
	ld.shared.f32 	%f1616, [%r24+192];
	fma.rn.f32 	%f1617, %f1615, %f1616, %f1614;
	ld.shared.f32 	%f1618, [%r23+28];
	ld.shared.f32 	%f1619, [%r24+224];
	fma.rn.f32 	%f1620, %f1618, %f1619, %f1617;
	st.global.f32 	[%rd8], %f1620;
	bar.sync 	0;
	ld.global.f32 	%f1621, [%rd10+1920];
	st.shared.f32 	[%r16], %f1621;
	add.s32 	%r84, %r17, 2480;
	mul.wide.u32 	%rd131, %r84, 4;
	add.s64 	%rd132, %rd5, %rd131;
	ld.global.f32 	%f1622, [%rd132];
	st.shared.f32 	[%r21], %f1622;
	bar.sync 	0;
	ld.global.f32 	%f1623, [%rd8];
	ld.shared.f32 	%f1624, [%r23];
	ld.shared.f32 	%f1625, [%r24];
	fma.rn.f32 	%f1626, %f1624, %f1625, %f1623;
	ld.shared.f32 	%f1627, [%r23+4];
	ld.shared.f32 	%f1628, [%r24+32];
	fma.rn.f32 	%f1629, %f1627, %f1628, %f1626;
	ld.shared.f32 	%f1630, [%r23+8];
	ld.shared.f32 	%f1631, [%r24+64];
	fma.rn.f32 	%f1632, %f1630, %f1631, %f1629;
	ld.shared.f32 	%f1633, [%r23+12];
	ld.shared.f32 	%f1634, [%r24+96];
	fma.rn.f32 	%f1635, %f1633, %f1634, %f1632;
	ld.shared.f32 	%f1636, [%r23+16];
	ld.shared.f32 	%f1637, [%r24+128];
	fma.rn.f32 	%f1638, %f1636, %f1637, %f1635;
	ld.shared.f32 	%f1639, [%r23+20];
	ld.shared.f32 	%f1640, [%r24+160];
	fma.rn.f32 	%f1641, %f1639, %f1640, %f1638;
	ld.shared.f32 	%f1642, [%r23+24];
	ld.shared.f32 	%f1643, [%r24+192];
	fma.rn.f32 	%f1644, %f1642, %f1643, %f1641;
	ld.shared.f32 	%f1645, [%r23+28];
	ld.shared.f32 	%f1646, [%r24+224];
	fma.rn.f32 	%f1647, %f1645, %f1646, %f1644;
	st.global.f32 	[%rd8], %f1647;
	bar.sync 	0;
	ld.global.f32 	%f1648, [%rd10+1952];
	st.shared.f32 	[%r16], %f1648;
	add.s32 	%r85, %r17, 2488;
	mul.wide.u32 	%rd133, %r85, 4;
	add.s64 	%rd134, %rd5, %rd133;
	ld.global.f32 	%f1649, [%rd134];
	st.shared.f32 	[%r21], %f1649;
	bar.sync 	0;
	ld.global.f32 	%f1650, [%rd8];
	ld.shared.f32 	%f1651, [%r23];
	ld.shared.f32 	%f1652, [%r24];
	fma.rn.f32 	%f1653, %f1651, %f1652, %f1650;
	ld.shared.f32 	%f1654, [%r23+4];
	ld.shared.f32 	%f1655, [%r24+32];
	fma.rn.f32 	%f1656, %f1654, %f1655, %f1653;
	ld.shared.f32 	%f1657, [%r23+8];
	ld.shared.f32 	%f1658, [%r24+64];
	fma.rn.f32 	%f1659, %f1657, %f1658, %f1656;
	ld.shared.f32 	%f1660, [%r23+12];
	ld.shared.f32 	%f1661, [%r24+96];
	fma.rn.f32 	%f1662, %f1660, %f1661, %f1659;
	ld.shared.f32 	%f1663, [%r23+16];
	ld.shared.f32 	%f1664, [%r24+128];
	fma.rn.f32 	%f1665, %f1663, %f1664, %f1662;
	ld.shared.f32 	%f1666, [%r23+20];
	ld.shared.f32 	%f1667, [%r24+160];
	fma.rn.f32 	%f1668, %f1666, %f1667, %f1665;
	ld.shared.f32 	%f1669, [%r23+24];
	ld.shared.f32 	%f1670, [%r24+192];
	fma.rn.f32 	%f1671, %f1669, %f1670, %f1668;
	ld.shared.f32 	%f1672, [%r23+28];
	ld.shared.f32 	%f1673, [%r24+224];
	fma.rn.f32 	%f1674, %f1672, %f1673, %f1671;
	st.global.f32 	[%rd8], %f1674;
	bar.sync 	0;
	ld.global.f32 	%f1675, [%rd10+1984];
	st.shared.f32 	[%r16], %f1675;
	add.s32 	%r86, %r17, 2496;
	mul.wide.u32 	%rd135, %r86, 4;
	add.s64 	%rd136, %rd5, %rd135;
	ld.global.f32 	%f1676, [%rd136];
	st.shared.f32 	[%r21], %f1676;
	bar.sync 	0;
	ld.global.f32 	%f1677, [%rd8];
	ld.shared.f32 	%f1678, [%r23];
	ld.shared.f32 	%f1679, [%r24];
	fma.rn.f32 	%f1680, %f1678, %f1679, %f1677;
	ld.shared.f32 	%f1681, [%r23+4];
	ld.shared.f32 	%f1682, [%r24+32];
	fma.rn.f32 	%f1683, %f1681, %f1682, %f1680;
	ld.shared.f32 	%f1684, [%r23+8];
	ld.shared.f32 	%f1685, [%r24+64];
	fma.rn.f32 	%f1686, %f1684, %f1685, %f1683;
	ld.shared.f32 	%f1687, [%r23+12];
	ld.shared.f32 	%f1688, [%r24+96];
	fma.rn.f32 	%f1689, %f1687, %f1688, %f1686;
	ld.shared.f32 	%f1690, [%r23+16];
	ld.shared.f32 	%f1691, [%r24+128];
	fma.rn.f32 	%f1692, %f1690, %f1691, %f1689;
	ld.shared.f32 	%f1693, [%r23+20];
	ld.shared.f32 	%f1694, [%r24+160];
	fma.rn.f32 	%f1695, %f1693, %f1694, %f1692;
	ld.shared.f32 	%f1696, [%r23+24];
	ld.shared.f32 	%f1697, [%r24+192];
	fma.rn.f32 	%f1698, %f1696, %f1697, %f1695;
	ld.shared.f32 	%f1699, [%r23+28];
	ld.shared.f32 	%f1700, [%r24+224];
	fma.rn.f32 	%f1701, %f1699, %f1700, %f1698;
	st.global.f32 	[%rd8], %f1701;
	bar.sync 	0;
	ld.global.f32 	%f1702, [%rd10+2016];
	st.shared.f32 	[%r16], %f1702;
	add.s32 	%r87, %r17, 2504;
	mul.wide.u32 	%rd137, %r87, 4;
	add.s64 	%rd138, %rd5, %rd137;
	ld.global.f32 	%f1703, [%rd138];
	st.shared.f32 	[%r21], %f1703;
	bar.sync 	0;
	ld.global.f32 	%f1704, [%rd8];
	ld.shared.f32 	%f1705, [%r23];
	ld.shared.f32 	%f1706, [%r24];
	fma.rn.f32 	%f1707, %f1705, %f1706, %f1704;
	ld.shared.f32 	%f1708, [%r23+4];
	ld.shared.f32 	%f1709, [%r24+32];
	fma.rn.f32 	%f1710, %f1708, %f1709, %f1707;
	ld.shared.f32 	%f1711, [%r23+8];
	ld.shared.f32 	%f1712, [%r24+64];
	fma.rn.f32 	%f1713, %f1711, %f1712, %f1710;
	ld.shared.f32 	%f1714, [%r23+12];
	ld.shared.f32 	%f1715, [%r24+96];
	fma.rn.f32 	%f1716, %f1714, %f1715, %f1713;
	ld.shared.f32 	%f1717, [%r23+16];
	ld.shared.f32 	%f1718, [%r24+128];
	fma.rn.f32 	%f1719, %f1717, %f1718, %f1716;
	ld.shared.f32 	%f1720, [%r23+20];
	ld.shared.f32 	%f1721, [%r24+160];
	fma.rn.f32 	%f1722, %f1720, %f1721, %f1719;
	ld.shared.f32 	%f1723, [%r23+24];
	ld.shared.f32 	%f1724, [%r24+192];
	fma.rn.f32 	%f1725, %f1723, %f1724, %f1722;
	ld.shared.f32 	%f1726, [%r23+28];
	ld.shared.f32 	%f1727, [%r24+224];
	fma.rn.f32 	%f1728, %f1726, %f1727, %f1725;
	st.global.f32 	[%rd8], %f1728;
	bar.sync 	0;
	ld.global.f32 	%f1729, [%rd10+2048];
	st.shared.f32 	[%r16], %f1729;
	add.s32 	%r88, %r17, 2512;
	mul.wide.u32 	%rd139, %r88, 4;
	add.s64 	%rd140, %rd5, %rd139;
	ld.global.f32 	%f1730, [%rd140];
	st.shared.f32 	[%r21], %f1730;
	bar.sync 	0;
	ld.global.f32 	%f1731, [%rd8];
	ld.shared.f32 	%f1732, [%r23];
	ld.shared.f32 	%f1733, [%r24];
	fma.rn.f32 	%f1734, %f1732, %f1733, %f1731;
	ld.shared.f32 	%f1735, [%r23+4];
	ld.shared.f32 	%f1736, [%r24+32];
	fma.rn.f32 	%f1737, %f1735, %f1736, %f1734;
	ld.shared.f32 	%f1738, [%r23+8];
	ld.shared.f32 	%f1739, [%r24+64];
	fma.rn.f32 	%f1740, %f1738, %f1739, %f1737;
	ld.shared.f32 	%f1741, [%r23+12];
	ld.shared.f32 	%f1742, [%r24+96];
	fma.rn.f32 	%f1743, %f1741, %f1742, %f1740;
	ld.shared.f32 	%f1744, [%r23+16];
	ld.shared.f32 	%f1745, [%r24+128];
	fma.rn.f32 	%f1746, %f1744, %f1745, %f1743;
	ld.shared.f32 	%f1747, [%r23+20];
	ld.shared.f32 	%f1748, [%r24+160];
	fma.rn.f32 	%f1749, %f1747, %f1748, %f1746;
	ld.shared.f32 	%f1750, [%r23+24];
	ld.shared.f32 	%f1751, [%r24+192];
	fma.rn.f32 	%f1752, %f1750, %f1751, %f1749;
	ld.shared.f32 	%f1753, [%r23+28];
	ld.shared.f32 	%f1754, [%r24+224];
	fma.rn.f32 	%f1755, %f1753, %f1754, %f1752;
	st.global.f32 	[%rd8], %f1755;
	bar.sync 	0;
	ld.global.f32 	%f1756, [%rd10+2080];
	st.shared.f32 	[%r16], %f1756;
	add.s32 	%r89, %r17, 2520;
	mul.wide.u32 	%rd141, %r89, 4;
	add.s64 	%rd142, %rd5, %rd141;
	ld.global.f32 	%f1757, [%rd142];
	st.shared.f32 	[%r21], %f1757;
	bar.sync 	0;
	ld.global.f32 	%f1758, [%rd8];
	ld.shared.f32 	%f1759, [%r23];
	ld.shared.f32 	%f1760, [%r24];
	fma.rn.f32 	%f1761, %f1759, %f1760, %f1758;
	ld.shared.f32 	%f1762, [%r23+4];
	ld.shared.f32 	%f1763, [%r24+32];
	fma.rn.f32 	%f1764, %f1762, %f1763, %f1761;
	ld.shared.f32 	%f1765, [%r23+8];
	ld.shared.f32 	%f1766, [%r24+64];
	fma.rn.f32 	%f1767, %f1765, %f1766, %f1764;
	ld.shared.f32 	%f1768, [%r23+12];
	ld.shared.f32 	%f1769, [%r24+96];
	fma.rn.f32 	%f1770, %f1768, %f1769, %f1767;
	ld.shared.f32 	%f1771, [%r23+16];
	ld.shared.f32 	%f1772, [%r24+128];
	fma.rn.f32 	%f1773, %f1771, %f1772, %f1770;
	ld.shared.f32 	%f1774, [%r23+20];
	ld.shared.f32 	%f1775, [%r24+160];
	fma.rn.f32 	%f1776, %f1774, %f1775, %f1773;
	ld.shared.f32 	%f1777, [%r23+24];
	ld.shared.f32 	%f1778, [%r24+192];
	fma.rn.f32 	%f1779, %f1777, %f1778, %f1776;
	ld.shared.f32 	%f1780, [%r23+28];
	ld.shared.f32 	%f1781, [%r24+224];
	fma.rn.f32 	%f1782, %f1780, %f1781, %f1779;
	st.global.f32 	[%rd8], %f1782;
	bar.sync 	0;
	ld.global.f32 	%f1783, [%rd10+2112];
	st.shared.f32 	[%r16], %f1783;
	add.s32 	%r90, %r17, 2528;
	mul.wide.u32 	%rd143, %r90, 4;
	add.s64 	%rd144, %rd5, %rd143;
	ld.global.f32 	%f1784, [%rd144];
	st.shared.f32 	[%r21], %f1784;
	bar.sync 	0;
	ld.global.f32 	%f1785, [%rd8];
	ld.shared.f32 	%f1786, [%r23];
	ld.shared.f32 	%f1787, [%r24];
	fma.rn.f32 	%f1788, %f1786, %f1787, %f1785;
	ld.shared.f32 	%f1789, [%r23+4];
	ld.shared.f32 	%f1790, [%r24+32];
	fma.rn.f32 	%f1791, %f1789, %f1790, %f1788;
	ld.shared.f32 	%f1792, [%r23+8];
	ld.shared.f32 	%f1793, [%r24+64];
	fma.rn.f32 	%f1794, %f1792, %f1793, %f1791;
	ld.shared.f32 	%f1795, [%r23+12];
	ld.shared.f32 	%f1796, [%r24+96];
	fma.rn.f32 	%f1797, %f1795, %f1796, %f1794;
	ld.shared.f32 	%f1798, [%r23+16];
	ld.shared.f32 	%f1799, [%r24+128];
	fma.rn.f32 	%f1800, %f1798, %f1799, %f1797;
	ld.shared.f32 	%f1801, [%r23+20];
	ld.shared.f32 	%f1802, [%r24+160];
	fma.rn.f32 	%f1803, %f1801, %f1802, %f1800;
	ld.shared.f32 	%f1804, [%r23+24];
	ld.shared.f32 	%f1805, [%r24+192];
	fma.rn.f32 	%f1806, %f1804, %f1805, %f1803;
	ld.shared.f32 	%f1807, [%r23+28];
	ld.shared.f32 	%f1808, [%r24+224];
	fma.rn.f32 	%f1809, %f1807, %f1808, %f1806;
	st.global.f32 	[%rd8], %f1809;
	bar.sync 	0;
	ld.global.f32 	%f1810, [%rd10+2144];
	st.shared.f32 	[%r16], %f1810;
	add.s32 	%r91, %r17, 2536;
	mul.wide.u32 	%rd145, %r91, 4;
	add.s64 	%rd146, %rd5, %rd145;
	ld.global.f32 	%f1811, [%rd146];
	st.shared.f32 	[%r21], %f1811;
	bar.sync 	0;
	ld.global.f32 	%f1812, [%rd8];
	ld.shared.f32 	%f1813, [%r23];
	ld.shared.f32 	%f1814, [%r24];
	fma.rn.f32 	%f1815, %f1813, %f1814, %f1812;
	ld.shared.f32 	%f1816, [%r23+4];
	ld.shared.f32 	%f1817, [%r24+32];
	fma.rn.f32 	%f1818, %f1816, %f1817, %f1815;
	ld.shared.f32 	%f1819, [%r23+8];
	ld.shared.f32 	%f1820, [%r24+64];
	fma.rn.f32 	%f1821, %f1819, %f1820, %f1818;
	ld.shared.f32 	%f1822, [%r23+12];
	ld.shared.f32 	%f1823, [%r24+96];
	fma.rn.f32 	%f1824, %f1822, %f1823, %f1821;
	ld.shared.f32 	%f1825, [%r23+16];
	ld.shared.f32 	%f1826, [%r24+128];
	fma.rn.f32 	%f1827, %f1825, %f1826, %f1824;
	ld.shared.f32 	%f1828, [%r23+20];
	ld.shared.f32 	%f1829, [%r24+160];
	fma.rn.f32 	%f1830, %f1828, %f1829, %f1827;
	ld.shared.f32 	%f1831, [%r23+24];
	ld.shared.f32 	%f1832, [%r24+192];
	fma.rn.f32 	%f1833, %f1831, %f1832, %f1830;
	ld.shared.f32 	%f1834, [%r23+28];
	ld.shared.f32 	%f1835, [%r24+224];
	fma.rn.f32 	%f1836, %f1834, %f1835, %f1833;
	st.global.f32 	[%rd8], %f1836;
	bar.sync 	0;
	ld.global.f32 	%f1837, [%rd10+2176];
	st.shared.f32 	[%r16], %f1837;
	add.s32 	%r92, %r17, 2544;
	mul.wide.u32 	%rd147, %r92, 4;
	add.s64 	%rd148, %rd5, %rd147;
	ld.global.f32 	%f1838, [%rd148];
	st.shared.f32 	[%r21], %f1838;
	bar.sync 	0;
	ld.global.f32 	%f1839, [%rd8];
	ld.shared.f32 	%f1840, [%r23];
	ld.shared.f32 	%f1841, [%r24];
	fma.rn.f32 	%f1842, %f1840, %f1841, %f1839;
	ld.shared.f32 	%f1843, [%r23+4];
	ld.shared.f32 	%f1844, [%r24+32];
	fma.rn.f32 	%f1845, %f1843, %f1844, %f1842;
	ld.shared.f32 	%f1846, [%r23+8];
	ld.shared.f32 	%f1847, [%r24+64];
	fma.rn.f32 	%f1848, %f1846, %f1847, %f1845;
	ld.shared.f32 	%f1849, [%r23+12];
	ld.shared.f32 	%f1850, [%r24+96];
	fma.rn.f32 	%f1851, %f1849, %f1850, %f1848;
	ld.shared.f32 	%f1852, [%r23+16];
	ld.shared.f32 	%f1853, [%r24+128];
	fma.rn.f32 	%f1854, %f1852, %f1853, %f1851;
	ld.shared.f32 	%f1855, [%r23+20];
	ld.shared.f32 	%f1856, [%r24+160];
	fma.rn.f32 	%f1857, %f1855, %f1856, %f1854;
	ld.shared.f32 	%f1858, [%r23+24];
	ld.shared.f32 	%f1859, [%r24+192];
	fma.rn.f32 	%f1860, %f1858, %f1859, %f1857;
	ld.shared.f32 	%f1861, [%r23+28];
	ld.shared.f32 	%f1862, [%r24+224];
	fma.rn.f32 	%f1863, %f1861, %f1862, %f1860;
	st.global.f32 	[%rd8], %f1863;
	bar.sync 	0;
	ld.global.f32 	%f1864, [%rd10+2208];
	st.shared.f32 	[%r16], %f1864;
	add.s32 	%r93, %r17, 2552;
	mul.wide.u32 	%rd149, %r93, 4;
	add.s64 	%rd150, %rd5, %rd149;
	ld.global.f32 	%f1865, [%rd150];
	st.shared.f32 	[%r21], %f1865;
	bar.sync 	0;
	ld.global.f32 	%f1866, [%rd8];
	ld.shared.f32 	%f1867, [%r23];
	ld.shared.f32 	%f1868, [%r24];
	fma.rn.f32 	%f1869, %f1867, %f1868, %f1866;
	ld.shared.f32 	%f1870, [%r23+4];
	ld.shared.f32 	%f1871, [%r24+32];
	fma.rn.f32 	%f1872, %f1870, %f1871, %f1869;
	ld.shared.f32 	%f1873, [%r23+8];
	ld.shared.f32 	%f1874, [%r24+64];
	fma.rn.f32 	%f1875, %f1873, %f1874, %f1872;
	ld.shared.f32 	%f1876, [%r23+12];
	ld.shared.f32 	%f1877, [%r24+96];
	fma.rn.f32 	%f1878, %f1876, %f1877, %f1875;
	ld.shared.f32 	%f1879, [%r23+16];
	ld.shared.f32 	%f1880, [%r24+128];
	fma.rn.f32 	%f1881, %f1879, %f1880, %f1878;
	ld.shared.f32 	%f1882, [%r23+20];
	ld.shared.f32 	%f1883, [%r24+160];
	fma.rn.f32 	%f1884, %f1882, %f1883, %f1881;
	ld.shared.f32 	%f1885, [%r23+24];
	ld.shared.f32 	%f1886, [%r24+192];
	fma.rn.f32 	%f1887, %f1885, %f1886, %f1884;
	ld.shared.f32 	%f1888, [%r23+28];
	ld.shared.f32 	%f1889, [%r24+224];
	fma.rn.f32 	%f1890, %f1888, %f1889, %f1887;
	st.global.f32 	[%rd8], %f1890;
	bar.sync 	0;
	ld.global.f32 	%f1891, [%rd10+2240];
	st.shared.f32 	[%r16], %f1891;
	add.s32 	%r94, %r17, 2560;
	mul.wide.u32 	%rd151, %r94, 4;
	add.s64 	%rd152, %rd5, %rd151;
	ld.global.f32 	%f1892, [%rd152];
	st.shared.f32 	[%r21], %f1892;
	bar.sync 	0;
	ld.global.f32 	%f1893, [%rd8];
	ld.shared.f32 	%f1894, [%r23];
	ld.shared.f32 	%f1895, [%r24];
	fma.rn.f32 	%f1896, %f1894, %f1895, %f1893;
	ld.shared.f32 	%f1897, [%r23+4];
	ld.shared.f32 	%f1898, [%r24+32];
	fma.rn.f32 	%f1899, %f1897, %f1898, %f1896;
	ld.shared.f32 	%f1900, [%r23+8];
	ld.shared.f32 	%f1901, [%r24+64];
	fma.rn.f32 	%f1902, %f1900, %f1901, %f1899;
	ld.shared.f32 	%f1903, [%r23+12];
	ld.shared.f32 	%f1904, [%r24+96];
	fma.rn.f32 	%f1905, %f1903, %f1904, %f1902;
	ld.shared.f32 	%f1906, [%r23+16];
	ld.shared.f32 	%f1907, [%r24+128];
	fma.rn.f32 	%f1908, %f1906, %f1907, %f1905;
	ld.shared.f32 	%f1909, [%r23+20];
	ld.shared.f32 	%f1910, [%r24+160];
	fma.rn.f32 	%f1911, %f1909, %f1910, %f1908;
	ld.shared.f32 	%f1912, [%r23+24];
	ld.shared.f32 	%f1913, [%r24+192];
	fma.rn.f32 	%f1914, %f1912, %f1913, %f1911;
	ld.shared.f32 	%f1915, [%r23+28];
	ld.shared.f32 	%f1916, [%r24+224];
	fma.rn.f32 	%f1917, %f1915, %f1916, %f1914;
	st.global.f32 	[%rd8], %f1917;
	bar.sync 	0;
	ld.global.f32 	%f1918, [%rd10+2272];
	st.shared.f32 	[%r16], %f1918;
	add.s32 	%r95, %r17, 2568;
	mul.wide.u32 	%rd153, %r95, 4;
	add.s64 	%rd154, %rd5, %rd153;
	ld.global.f32 	%f1919, [%rd154];
	st.shared.f32 	[%r21], %f1919;
	bar.sync 	0;
	ld.global.f32 	%f1920, [%rd8];
	ld.shared.f32 	%f1921, [%r23];
	ld.shared.f32 	%f1922, [%r24];
	fma.rn.f32 	%f1923, %f1921, %f1922, %f1920;
	ld.shared.f32 	%f1924, [%r23+4];
	ld.shared.f32 	%f1925, [%r24+32];
	fma.rn.f32 	%f1926, %f1924, %f1925, %f1923;
	ld.shared.f32 	%f1927, [%r23+8];
	ld.shared.f32 	%f1928, [%r24+64];
	fma.rn.f32 	%f1929, %f1927, %f1928, %f1926;
	ld.shared.f32 	%f1930, [%r23+12];
	ld.shared.f32 	%f1931, [%r24+96];
	fma.rn.f32 	%f1932, %f1930, %f1931, %f1929;
	ld.shared.f32 	%f1933, [%r23+16];
	ld.shared.f32 	%f1934, [%r24+128];
	fma.rn.f32 	%f1935, %f1933, %f1934, %f1932;
	ld.shared.f32 	%f1936, [%r23+20];
	ld.shared.f32 	%f1937, [%r24+160];
	fma.rn.f32 	%f1938, %f1936, %f1937, %f1935;
	ld.shared.f32 	%f1939, [%r23+24];
	ld.shared.f32 	%f1940, [%r24+192];
	fma.rn.f32 	%f1941, %f1939, %f1940, %f1938;
	ld.shared.f32 	%f1942, [%r23+28];
	ld.shared.f32 	%f1943, [%r24+224];
	fma.rn.f32 	%f1944, %f1942, %f1943, %f1941;
	st.global.f32 	[%rd8], %f1944;
	bar.sync 	0;
	ld.global.f32 	%f1945, [%rd10+2304];
	st.shared.f32 	[%r16], %f1945;
	add.s32 	%r96, %r17, 2576;
	mul.wide.u32 	%rd155, %r96, 4;
	add.s64 	%rd156, %rd5, %rd155;
	ld.global.f32 	%f1946, [%rd156];
	st.shared.f32 	[%r21], %f1946;
	bar.sync 	0;
	ld.global.f32 	%f1947, [%rd8];
	ld.shared.f32 	%f1948, [%r23];
	ld.shared.f32 	%f1949, [%r24];
	fma.rn.f32 	%f1950, %f1948, %f1949, %f1947;
	ld.shared.f32 	%f1951, [%r23+4];
	ld.shared.f32 	%f1952, [%r24+32];
	fma.rn.f32 	%f1953, %f1951, %f1952, %f1950;
	ld.shared.f32 	%f1954, [%r23+8];
	ld.shared.f32 	%f1955, [%r24+64];
	fma.rn.f32 	%f1956, %f1954, %f1955, %f1953;
	ld.shared.f32 	%f1957, [%r23+12];
	ld.shared.f32 	%f1958, [%r24+96];
	fma.rn.f32 	%f1959, %f1957, %f1958, %f1956;
	ld.shared.f32 	%f1960, [%r23+16];
	ld.shared.f32 	%f1961, [%r24+128];
	fma.rn.f32 	%f1962, %f1960, %f1961, %f1959;
	ld.shared.f32 	%f1963, [%r23+20];
	ld.shared.f32 	%f1964, [%r24+160];
	fma.rn.f32 	%f1965, %f1963, %f1964, %f1962;
	ld.shared.f32 	%f1966, [%r23+24];
	ld.shared.f32 	%f1967, [%r24+192];
	fma.rn.f32 	%f1968, %f1966, %f1967, %f1965;
	ld.shared.f32 	%f1969, [%r23+28];
	ld.shared.f32 	%f1970, [%r24+224];
	fma.rn.f32 	%f1971, %f1969, %f1970, %f1968;
	st.global.f32 	[%rd8], %f1971;
	bar.sync 	0;
	ld.global.f32 	%f1972, [%rd10+2336];
	st.shared.f32 	[%r16], %f1972;
	add.s32 	%r97, %r17, 2584;
	mul.wide.u32 	%rd157, %r97, 4;
	add.s64 	%rd158, %rd5, %rd157;
	ld.global.f32 	%f1973, [%rd158];
	st.shared.f32 	[%r21], %f1973;
	bar.sync 	0;
	ld.global.f32 	%f1974, [%rd8];
	ld.shared.f32 	%f1975, [%r23];
	ld.shared.f32 	%f1976, [%r24];
	fma.rn.f32 	%f1977, %f1975, %f1976, %f1974;
	ld.shared.f32 	%f1978, [%r23+4];
	ld.shared.f32 	%f1979, [%r24+32];
	fma.rn.f32 	%f1980, %f1978, %f1979, %f1977;
	ld.shared.f32 	%f1981, [%r23+8];
	ld.shared.f32 	%f1982, [%r24+64];
	fma.rn.f32 	%f1983, %f1981, %f1982, %f1980;
	ld.shared.f32 	%f1984, [%r23+12];
	ld.shared.f32 	%f1985, [%r24+96];
	fma.rn.f32 	%f1986, %f1984, %f1985, %f1983;
	ld.shared.f32 	%f1987, [%r23+16];
	ld.shared.f32 	%f1988, [%r24+128];
	fma.rn.f32 	%f1989, %f1987, %f1988, %f1986;
	ld.shared.f32 	%f1990, [%r23+20];
	ld.shared.f32 	%f1991, [%r24+160];
	fma.rn.f32 	%f1992, %f1990, %f1991, %f1989;
	ld.shared.f32 	%f1993, [%r23+24];
	ld.shared.f32 	%f1994, [%r24+192];
	fma.rn.f32 	%f1995, %f1993, %f1994, %f1992;
	ld.shared.f32 	%f1996, [%r23+28];
	ld.shared.f32 	%f1997, [%r24+224];
	fma.rn.f32 	%f1998, %f1996, %f1997, %f1995;
	st.global.f32 	[%rd8], %f1998;
	bar.sync 	0;
	ld.global.f32 	%f1999, [%rd10+2368];
	st.shared.f32 	[%r16], %f1999;
	add.s32 	%r98, %r17, 2592;
	mul.wide.u32 	%rd159, %r98, 4;
	add.s64 	%rd160, %rd5, %rd159;
	ld.global.f32 	%f2000, [%rd160];
	st.shared.f32 	[%r21], %f2000;
	bar.sync 	0;
	ld.global.f32 	%f2001, [%rd8];
	ld.shared.f32 	%f2002, [%r23];
	ld.shared.f32 	%f2003, [%r24];
	fma.rn.f32 	%f2004, %f2002, %f2003, %f2001;
	ld.shared.f32 	%f2005, [%r23+4];
	ld.shared.f32 	%f2006, [%r24+32];
	fma.rn.f32 	%f2007, %f2005, %f2006, %f2004;
	ld.shared.f32 	%f2008, [%r23+8];
	ld.shared.f32 	%f2009, [%r24+64];
	fma.rn.f32 	%f2010, %f2008, %f2009, %f2007;
	ld.shared.f32 	%f2011, [%r23+12];
	ld.shared.f32 	%f2012, [%r24+96];
	fma.rn.f32 	%f2013, %f2011, %f2012, %f2010;
	ld.shared.f32 	%f2014, [%r23+16];
	ld.shared.f32 	%f2015, [%r24+128];
	fma.rn.f32 	%f2016, %f2014, %f2015, %f2013;
	ld.shared.f32 	%f2017, [%r23+20];
	ld.shared.f32 	%f2018, [%r24+160];
	fma.rn.f32 	%f2019, %f2017, %f2018, %f2016;
	ld.shared.f32 	%f2020, [%r23+24];
	ld.shared.f32 	%f2021, [%r24+192];
	fma.rn.f32 	%f2022, %f2020, %f2021, %f2019;
	ld.shared.f32 	%f2023, [%r23+28];
	ld.shared.f32 	%f2024, [%r24+224];
	fma.rn.f32 	%f2025, %f2023, %f2024, %f2022;
	st.global.f32 	[%rd8], %f2025;
	bar.sync 	0;
	ld.global.f32 	%f2026, [%rd10+2400];
	st.shared.f32 	[%r16], %f2026;
	add.s32 	%r99, %r17, 2600;
	mul.wide.u32 	%rd161, %r99, 4;
	add.s64 	%rd162, %rd5, %rd161;
	ld.global.f32 	%f2027, [%rd162];
	st.shared.f32 	[%r21], %f2027;
	bar.sync 	0;
	ld.global.f32 	%f2028, [%rd8];
	ld.shared.f32 	%f2029, [%r23];
	ld.shared.f32 	%f2030, [%r24];
	fma.rn.f32 	%f2031, %f2029, %f2030, %f2028;
	ld.shared.f32 	%f2032, [%r23+4];
	ld.shared.f32 	%f2033, [%r24+32];
	fma.rn.f32 	%f2034, %f2032, %f2033, %f2031;
	ld.shared.f32 	%f2035, [%r23+8];
	ld.shared.f32 	%f2036, [%r24+64];
	fma.rn.f32 	%f2037, %f2035, %f2036, %f2034;
	ld.shared.f32 	%f2038, [%r23+12];
	ld.shared.f32 	%f2039, [%r24+96];
	fma.rn.f32 	%f2040, %f2038, %f2039, %f2037;
	ld.shared.f32 	%f2041, [%r23+16];
	ld.shared.f32 	%f2042, [%r24+128];
	fma.rn.f32 	%f2043, %f2041, %f2042, %f2040;
	ld.shared.f32 	%f2044, [%r23+20];
	ld.shared.f32 	%f2045, [%r24+160];
	fma.rn.f32 	%f2046, %f2044, %f2045, %f2043;
	ld.shared.f32 	%f2047, [%r23+24];
	ld.shared.f32 	%f2048, [%r24+192];
	fma.rn.f32 	%f2049, %f2047, %f2048, %f2046;
	ld.shared.f32 	%f2050, [%r23+28];
	ld.shared.f32 	%f2051, [%r24+224];
	fma.rn.f32 	%f2052, %f2050, %f2051, %f2049;
	st.global.f32 	[%rd8], %f2052;
	bar.sync 	0;
	ld.global.f32 	%f2053, [%rd10+2432];
	st.shared.f32 	[%r16], %f2053;
	add.s32 	%r100, %r17, 2608;
	mul.wide.u32 	%rd163, %r100, 4;
	add.s64 	%rd164, %rd5, %rd163;
	ld.global.f32 	%f2054, [%rd164];
	st.shared.f32 	[%r21], %f2054;
	bar.sync 	0;
	ld.global.f32 	%f2055, [%rd8];
	ld.shared.f32 	%f2056, [%r23];
	ld.shared.f32 	%f2057, [%r24];
	fma.rn.f32 	%f2058, %f2056, %f2057, %f2055;
	ld.shared.f32 	%f2059, [%r23+4];
	ld.shared.f32 	%f2060, [%r24+32];
	fma.rn.f32 	%f2061, %f2059, %f2060, %f2058;
	ld.shared.f32 	%f2062, [%r23+8];
	ld.shared.f32 	%f2063, [%r24+64];
	fma.rn.f32 	%f2064, %f2062, %f2063, %f2061;
	ld.shared.f32 	%f2065, [%r23+12];
	ld.shared.f32 	%f2066, [%r24+96];
	fma.rn.f32 	%f2067, %f2065, %f2066, %f2064;
	ld.shared.f32 	%f2068, [%r23+16];
	ld.shared.f32 	%f2069, [%r24+128];
	fma.rn.f32 	%f2070, %f2068, %f2069, %f2067;
	ld.shared.f32 	%f2071, [%r23+20];
	ld.shared.f32 	%f2072, [%r24+160];
	fma.rn.f32 	%f2073, %f2071, %f2072, %f2070;
	ld.shared.f32 	%f2074, [%r23+24];
	ld.shared.f32 	%f2075, [%r24+192];
	fma.rn.f32 	%f2076, %f2074, %f2075, %f2073;
	ld.shared.f32 	%f2077, [%r23+28];
	ld.shared.f32 	%f2078, [%r24+224];
	fma.rn.f32 	%f2079, %f2077, %f2078, %f2076;
	st.global.f32 	[%rd8], %f2079;
	bar.sync 	0;
	ld.global.f32 	%f2080, [%rd10+2464];
	st.shared.f32 	[%r16], %f2080;
	add.s32 	%r101, %r17, 2616;
	mul.wide.u32 	%rd165, %r101, 4;
	add.s64 	%rd166, %rd5, %rd165;
	ld.global.f32 	%f2081, [%rd166];
	st.shared.f32 	[%r21], %f2081;
	bar.sync 	0;
	ld.global.f32 	%f2082, [%rd8];
	ld.shared.f32 	%f2083, [%r23];
	ld.shared.f32 	%f2084, [%r24];
	fma.rn.f32 	%f2085, %f2083, %f2084, %f2082;
	ld.shared.f32 	%f2086, [%r23+4];
	ld.shared.f32 	%f2087, [%r24+32];
	fma.rn.f32 	%f2088, %f2086, %f2087, %f2085;
	ld.shared.f32 	%f2089, [%r23+8];
	ld.shared.f32 	%f2090, [%r24+64];
	fma.rn.f32 	%f2091, %f2089, %f2090, %f2088;
	ld.shared.f32 	%f2092, [%r23+12];
	ld.shared.f32 	%f2093, [%r24+96];
	fma.rn.f32 	%f2094, %f2092, %f2093, %f2091;
	ld.shared.f32 	%f2095, [%r23+16];
	ld.shared.f32 	%f2096, [%r24+128];
	fma.rn.f32 	%f2097, %f2095, %f2096, %f2094;
	ld.shared.f32 	%f2098, [%r23+20];
	ld.shared.f32 	%f2099, [%r24+160];
	fma.rn.f32 	%f2100, %f2098, %f2099, %f2097;
	ld.shared.f32 	%f2101, [%r23+24];
	ld.shared.f32 	%f2102, [%r24+192];
	fma.rn.f32 	%f2103, %f2101, %f2102, %f2100;
	ld.shared.f32 	%f2104, [%r23+28];
	ld.shared.f32 	%f2105, [%r24+224];
	fma.rn.f32 	%f2106, %f2104, %f2105, %f2103;
	st.global.f32 	[%rd8], %f2106;
	bar.sync 	0;
	ld.global.f32 	%f2107, [%rd10+2496];
	st.shared.f32 	[%r16], %f2107;
	add.s32 	%r102, %r17, 2624;
	mul.wide.u32 	%rd167, %r102, 4;
	add.s64 	%rd168, %rd5, %rd167;
	ld.global.f32 	%f2108, [%rd168];
	st.shared.f32 	[%r21], %f2108;
	bar.sync 	0;
	ld.global.f32 	%f2109, [%rd8];
	ld.shared.f32 	%f2110, [%r23];
	ld.shared.f32 	%f2111, [%r24];
	fma.rn.f32 	%f2112, %f2110, %f2111, %f2109;
	ld.shared.f32 	%f2113, [%r23+4];
	ld.shared.f32 	%f2114, [%r24+32];
	fma.rn.f32 	%f2115, %f2113, %f2114, %f2112;
	ld.shared.f32 	%f2116, [%r23+8];
	ld.shared.f32 	%f2117, [%r24+64];
	fma.rn.f32 	%f2118, %f2116, %f2117, %f2115;
	ld.shared.f32 	%f2119, [%r23+12];
	ld.shared.f32 	%f2120, [%r24+96];
	fma.rn.f32 	%f2121, %f2119, %f2120, %f2118;
	ld.shared.f32 	%f2122, [%r23+16];
	ld.shared.f32 	%f2123, [%r24+128];
	fma.rn.f32 	%f2124, %f2122, %f2123, %f2121;
	ld.shared.f32 	%f2125, [%r23+20];
	ld.shared.f32 	%f2126, [%r24+160];
	fma.rn.f32 	%f2127, %f2125, %f2126, %f2124;
	ld.shared.f32 	%f2128, [%r23+24];
	ld.shared.f32 	%f2129, [%r24+192];
	fma.rn.f32 	%f2130, %f2128, %f2129, %f2127;
	ld.shared.f32 	%f2131, [%r23+28];
	ld.shared.f32 	%f2132, [%r24+224];
	fma.rn.f32 	%f2133, %f2131, %f2132, %f2130;
	st.global.f32 	[%rd8], %f2133;
	bar.sync 	0;
	ld.global.f32 	%f2134, [%rd10+2528];
	st.shared.f32 	[%r16], %f2134;
	add.s32 	%r103, %r17, 2632;
	mul.wide.u32 	%rd169, %r103, 4;
	add.s64 	%rd170, %rd5, %rd169;
	ld.global.f32 	%f2135, [%rd170];
	st.shared.f32 	[%r21], %f2135;
	bar.sync 	0;
	ld.global.f32 	%f2136, [%rd8];
	ld.shared.f32 	%f2137, [%r23];
	ld.shared.f32 	%f2138, [%r24];
	fma.rn.f32 	%f2139, %f2137, %f2138, %f2136;
	ld.shared.f32 	%f2140, [%r23+4];
	ld.shared.f32 	%f2141, [%r24+32];
	fma.rn.f32 	%f2142, %f2140, %f2141, %f2139;
	ld.shared.f32 	%f2143, [%r23+8];
	ld.shared.f32 	%f2144, [%r24+64];
	fma.rn.f32 	%f2145, %f2143, %f2144, %f2142;
	ld.shared.f32 	%f2146, [%r23+12];
	ld.shared.f32 	%f2147, [%r24+96];
	fma.rn.f32 	%f2148, %f2146, %f2147, %f2145;
	ld.shared.f32 	%f2149, [%r23+16];
	ld.shared.f32 	%f2150, [%r24+128];
	fma.rn.f32 	%f2151, %f2149, %f2150, %f2148;
	ld.shared.f32 	%f2152, [%r23+20];
	ld.shared.f32 	%f2153, [%r24+160];
	fma.rn.f32 	%f2154, %f2152, %f2153, %f2151;
	ld.shared.f32 	%f2155, [%r23+24];
	ld.shared.f32 	%f2156, [%r24+192];
	fma.rn.f32 	%f2157, %f2155, %f2156, %f2154;
	ld.shared.f32 	%f2158, [%r23+28];
	ld.shared.f32 	%f2159, [%r24+224];
	fma.rn.f32 	%f2160, %f2158, %f2159, %f2157;
	st.global.f32 	[%rd8], %f2160;
	bar.sync 	0;
	ld.global.f32 	%f2161, [%rd10+2560];
	st.shared.f32 	[%r16], %f2161;
	add.s32 	%r104, %r17, 2640;
	mul.wide.u32 	%rd171, %r104, 4;
	add.s64 	%rd172, %rd5, %rd171;
	ld.global.f32 	%f2162, [%rd172];
	st.shared.f32 	[%r21], %f2162;
	bar.sync 	0;
	ld.global.f32 	%f2163, [%rd8];
	ld.shared.f32 	%f2164, [%r23];
	ld.shared.f32 	%f2165, [%r24];
	fma.rn.f32 	%f2166, %f2164, %f2165, %f2163;
	ld.shared.f32 	%f2167, [%r23+4];
	ld.shared.f32 	%f2168, [%r24+32];
	fma.rn.f32 	%f2169, %f2167, %f2168, %f2166;
	ld.shared.f32 	%f2170, [%r23+8];
	ld.shared.f32 	%f2171, [%r24+64];
	fma.rn.f32 	%f2172, %f2170, %f2171, %f2169;
	ld.shared.f32 	%f2173, [%r23+12];
	ld.shared.f32 	%f2174, [%r24+96];
	fma.rn.f32 	%f2175, %f2173, %f2174, %f2172;
	ld.shared.f32 	%f2176, [%r23+16];
	ld.shared.f32 	%f2177, [%r24+128];
	fma.rn.f32 	%f2178, %f2176, %f2177, %f2175;
	ld.shared.f32 	%f2179, [%r23+20];
	ld.shared.f32 	%f2180, [%r24+160];
	fma.rn.f32 	%f2181, %f2179, %f2180, %f2178;
	ld.shared.f32 	%f2182, [%r23+24];
	ld.shared.f32 	%f2183, [%r24+192];
	fma.rn.f32 	%f2184, %f2182, %f2183, %f2181;
	ld.shared.f32 	%f2185, [%r23+28];
	ld.shared.f32 	%f2186, [%r24+224];
	fma.rn.f32 	%f2187, %f2185, %f2186, %f2184;
	st.global.f32 	[%rd8], %f2187;
	bar.sync 	0;
	ld.global.f32 	%f2188, [%rd10+2592];
	st.shared.f32 	[%r16], %f2188;
	add.s32 	%r105, %r17, 2648;
	mul.wide.u32 	%rd173, %r105, 4;
	add.s64 	%rd174, %rd5, %rd173;
	ld.global.f32 	%f2189, [%rd174];
	st.shared.f32 	[%r21], %f2189;
	bar.sync 	0;
	ld.global.f32 	%f2190, [%rd8];
	ld.shared.f32 	%f2191, [%r23];
	ld.shared.f32 	%f2192, [%r24];
	fma.rn.f32 	%f2193, %f2191, %f2192, %f2190;
	ld.shared.f32 	%f2194, [%r23+4];
	ld.shared.f32 	%f2195, [%r24+32];
	fma.rn.f32 	%f2196, %f2194, %f2195, %f2193;
	ld.shared.f32 	%f2197, [%r23+8];
	ld.shared.f32 	%f2198, [%r24+64];
	fma.rn.f32 	%f2199, %f2197, %f2198, %f2196;
	ld.shared.f32 	%f2200, [%r23+12];
	ld.shared.f32 	%f2201, [%r24+96];
	fma.rn.f32 	%f2202, %f2200, %f2201, %f2199;
	ld.shared.f32 	%f2203, [%r23+16];
	ld.shared.f32 	%f2204, [%r24+128];
	fma.rn.f32 	%f2205, %f2203, %f2204, %f2202;
	ld.shared.f32 	%f2206, [%r23+20];
	ld.shared.f32 	%f2207, [%r24+160];
	fma.rn.f32 	%f2208, %f2206, %f2207, %f2205;
	ld.shared.f32 	%f2209, [%r23+24];
	ld.shared.f32 	%f2210, [%r24+192];
	fma.rn.f32 	%f2211, %f2209, %f2210, %f2208;
	ld.shared.f32 	%f2212, [%r23+28];
	ld.shared.f32 	%f2213, [%r24+224];
	fma.rn.f32 	%f2214, %f2212, %f2213, %f2211;
	st.global.f32 	[%rd8], %f2214;
	bar.sync 	0;
	ld.global.f32 	%f2215, [%rd10+2624];
	st.shared.f32 	[%r16], %f2215;
	add.s32 	%r106, %r17, 2656;
	mul.wide.u32 	%rd175, %r106, 4;
	add.s64 	%rd176, %rd5, %rd175;
	ld.global.f32 	%f2216, [%rd176];
	st.shared.f32 	[%r21], %f2216;
	bar.sync 	0;
	ld.global.f32 	%f2217, [%rd8];
	ld.shared.f32 	%f2218, [%r23];
	ld.shared.f32 	%f2219, [%r24];
	fma.rn.f32 	%f2220, %f2218, %f2219, %f2217;
	ld.shared.f32 	%f2221, [%r23+4];
	ld.shared.f32 	%f2222, [%r24+32];
	fma.rn.f32 	%f2223, %f2221, %f2222, %f2220;
	ld.shared.f32 	%f2224, [%r23+8];
	ld.shared.f32 	%f2225, [%r24+64];
	fma.rn.f32 	%f2226, %f2224, %f2225, %f2223;
	ld.shared.f32 	%f2227, [%r23+12];
	ld.shared.f32 	%f2228, [%r24+96];
	fma.rn.f32 	%f2229, %f2227, %f2228, %f2226;
	ld.shared.f32 	%f2230, [%r23+16];
	ld.shared.f32 	%f2231, [%r24+128];
	fma.rn.f32 	%f2232, %f2230, %f2231, %f2229;
	ld.shared.f32 	%f2233, [%r23+20];
	ld.shared.f32 	%f2234, [%r24+160];
	fma.rn.f32 	%f2235, %f2233, %f2234, %f2232;
	ld.shared.f32 	%f2236, [%r23+24];
	ld.shared.f32 	%f2237, [%r24+192];
	fma.rn.f32 	%f2238, %f2236, %f2237, %f2235;
	ld.shared.f32 	%f2239, [%r23+28];
	ld.shared.f32 	%f2240, [%r24+224];
	fma.rn.f32 	%f2241, %f2239, %f2240, %f2238;
	st.global.f32 	[%rd8], %f2241;
	bar.sync 	0;
	ld.global.f32 	%f2242, [%rd10+2656];
	st.shared.f32 	[%r16], %f2242;
	add.s32 	%r107, %r17, 2664;
	mul.wide.u32 	%rd177, %r107, 4;
	add.s64 	%rd178, %rd5, %rd177;
	ld.global.f32 	%f2243, [%rd178];
	st.shared.f32 	[%r21], %f2243;
	bar.sync 	0;
	ld.global.f32 	%f2244, [%rd8];
	ld.shared.f32 	%f2245, [%r23];
	ld.shared.f32 	%f2246, [%r24];
	fma.rn.f32 	%f2247, %f2245, %f2246, %f2244;
	ld.shared.f32 	%f2248, [%r23+4];
	ld.shared.f32 	%f2249, [%r24+32];
	fma.rn.f32 	%f2250, %f2248, %f2249, %f2247;
	ld.shared.f32 	%f2251, [%r23+8];
	ld.shared.f32 	%f2252, [%r24+64];
	fma.rn.f32 	%f2253, %f2251, %f2252, %f2250;
	ld.shared.f32 	%f2254, [%r23+12];
	ld.shared.f32 	%f2255, [%r24+96];
	fma.rn.f32 	%f2256, %f2254, %f2255, %f2253;
	ld.shared.f32 	%f2257, [%r23+16];
	ld.shared.f32 	%f2258, [%r24+128];
	fma.rn.f32 	%f2259, %f2257, %f2258, %f2256;
	ld.shared.f32 	%f2260, [%r23+20];
	ld.shared.f32 	%f2261, [%r24+160];
	fma.rn.f32 	%f2262, %f2260, %f2261, %f2259;
	ld.shared.f32 	%f2263, [%r23+24];
	ld.shared.f32 	%f2264, [%r24+192];
	fma.rn.f32 	%f2265, %f2263, %f2264, %f2262;
	ld.shared.f32 	%f2266, [%r23+28];
	ld.shared.f32 	%f2267, [%r24+224];
	fma.rn.f32 	%f2268, %f2266, %f2267, %f2265;
	st.global.f32 	[%rd8], %f2268;
	bar.sync 	0;
	ld.global.f32 	%f2269, [%rd10+2688];
	st.shared.f32 	[%r16], %f2269;
	add.s32 	%r108, %r17, 2672;
	mul.wide.u32 	%rd179, %r108, 4;
	add.s64 	%rd180, %rd5, %rd179;
	ld.global.f32 	%f2270, [%rd180];
	st.shared.f32 	[%r21], %f2270;
	bar.sync 	0;
	ld.global.f32 	%f2271, [%rd8];
	ld.shared.f32 	%f2272, [%r23];
	ld.shared.f32 	%f2273, [%r24];
	fma.rn.f32 	%f2274, %f2272, %f2273, %f2271;
	ld.shared.f32 	%f2275, [%r23+4];
	ld.shared.f32 	%f2276, [%r24+32];
	fma.rn.f32 	%f2277, %f2275, %f2276, %f2274;
	ld.shared.f32 	%f2278, [%r23+8];
	ld.shared.f32 	%f2279, [%r24+64];
	fma.rn.f32 	%f2280, %f2278, %f2279, %f2277;
	ld.shared.f32 	%f2281, [%r23+12];
	ld.shared.f32 	%f2282, [%r24+96];
	fma.rn.f32 	%f2283, %f2281, %f2282, %f2280;
	ld.shared.f32 	%f2284, [%r23+16];
	ld.shared.f32 	%f2285, [%r24+128];
	fma.rn.f32 	%f2286, %f2284, %f2285, %f2283;
	ld.shared.f32 	%f2287, [%r23+20];
	ld.shared.f32 	%f2288, [%r24+160];
	fma.rn.f32 	%f2289, %f2287, %f2288, %f2286;
	ld.shared.f32 	%f2290, [%r23+24];
	ld.shared.f32 	%f2291, [%r24+192];
	fma.rn.f32 	%f2292, %f2290, %f2291, %f2289;
	ld.shared.f32 	%f2293, [%r23+28];
	ld.shared.f32 	%f2294, [%r24+224];
	fma.rn.f32 	%f2295, %f2293, %f2294, %f2292;
	st.global.f32 	[%rd8], %f2295;
	bar.sync 	0;
	ld.global.f32 	%f2296, [%rd10+2720];
	st.shared.f32 	[%r16], %f2296;
	add.s32 	%r109, %r17, 2680;
	mul.wide.u32 	%rd181, %r109, 4;
	add.s64 	%rd182, %rd5, %rd181;
	ld.global.f32 	%f2297, [%rd182];
	st.shared.f32 	[%r21], %f2297;
	bar.sync 	0;
	ld.global.f32 	%f2298, [%rd8];
	ld.shared.f32 	%f2299, [%r23];
	ld.shared.f32 	%f2300, [%r24];
	fma.rn.f32 	%f2301, %f2299, %f2300, %f2298;
	ld.shared.f32 	%f2302, [%r23+4];
	ld.shared.f32 	%f2303, [%r24+32];
	fma.rn.f32 	%f2304, %f2302, %f2303, %f2301;
	ld.shared.f32 	%f2305, [%r23+8];
	ld.shared.f32 	%f2306, [%r24+64];
	fma.rn.f32 	%f2307, %f2305, %f2306, %f2304;
	ld.shared.f32 	%f2308, [%r23+12];
	ld.shared.f32 	%f2309, [%r24+96];
	fma.rn.f32 	%f2310, %f2308, %f2309, %f2307;
	ld.shared.f32 	%f2311, [%r23+16];
	ld.shared.f32 	%f2312, [%r24+128];
	fma.rn.f32 	%f2313, %f2311, %f2312, %f2310;
	ld.shared.f32 	%f2314, [%r23+20];
	ld.shared.f32 	%f2315, [%r24+160];
	fma.rn.f32 	%f2316, %f2314, %f2315, %f2313;
	ld.shared.f32 	%f2317, [%r23+24];
	ld.shared.f32 	%f2318, [%r24+192];
	fma.rn.f32 	%f2319, %f2317, %f2318, %f2316;
	ld.shared.f32 	%f2320, [%r23+28];
	ld.shared.f32 	%f2321, [%r24+224];
	fma.rn.f32 	%f2322, %f2320, %f2321, %f2319;
	st.global.f32 	[%rd8], %f2322;
	bar.sync 	0;
	ld.global.f32 	%f2323, [%rd10+2752];
	st.shared.f32 	[%r16], %f2323;
	add.s32 	%r110, %r17, 2688;
	mul.wide.u32 	%rd183, %r110, 4;
	add.s64 	%rd184, %rd5, %rd183;
	ld.global.f32 	%f2324, [%rd184];
	st.shared.f32 	[%r21], %f2324;
	bar.sync 	0;
	ld.global.f32 	%f2325, [%rd8];
	ld.shared.f32 	%f2326, [%r23];
	ld.shared.f32 	%f2327, [%r24];
	fma.rn.f32 	%f2328, %f2326, %f2327, %f2325;
	ld.shared.f32 	%f2329, [%r23+4];
	ld.shared.f32 	%f2330, [%r24+32];
	fma.rn.f32 	%f2331, %f2329, %f2330, %f2328;
	ld.shared.f32 	%f2332, [%r23+8];
	ld.shared.f32 	%f2333, [%r24+64];
	fma.rn.f32 	%f2334, %f2332, %f2333, %f2331;
	ld.shared.f32 	%f2335, [%r23+12];
	ld.shared.f32 	%f2336, [%r24+96];
	fma.rn.f32 	%f2337, %f2335, %f2336, %f2334;
	ld.shared.f32 	%f2338, [%r23+16];
	ld.shared.f32 	%f2339, [%r24+128];
	fma.rn.f32 	%f2340, %f2338, %f2339, %f2337;
	ld.shared.f32 	%f2341, [%r23+20];
	ld.shared.f32 	%f2342, [%r24+160];
	fma.rn.f32 	%f2343, %f2341, %f2342, %f2340;
	ld.shared.f32 	%f2344, [%r23+24];
	ld.shared.f32 	%f2345, [%r24+192];
	fma.rn.f32 	%f2346, %f2344, %f2345, %f2343;
	ld.shared.f32 	%f2347, [%r23+28];
	ld.shared.f32 	%f2348, [%r24+224];
	fma.rn.f32 	%f2349, %f2347, %f2348, %f2346;
	st.global.f32 	[%rd8], %f2349;
	bar.sync 	0;
	ld.global.f32 	%f2350, [%rd10+2784];
	st.shared.f32 	[%r16], %f2350;
	add.s32 	%r111, %r17, 2696;
	mul.wide.u32 	%rd185, %r111, 4;
	add.s64 	%rd186, %rd5, %rd185;
	ld.global.f32 	%f2351, [%rd186];
	st.shared.f32 	[%r21], %f2351;
	bar.sync 	0;
	ld.global.f32 	%f2352, [%rd8];
	ld.shared.f32 	%f2353, [%r23];
	ld.shared.f32 	%f2354, [%r24];
	fma.rn.f32 	%f2355, %f2353, %f2354, %f2352;
	ld.shared.f32 	%f2356, [%r23+4];
	ld.shared.f32 	%f2357, [%r24+32];
	fma.rn.f32 	%f2358, %f2356, %f2357, %f2355;
	ld.shared.f32 	%f2359, [%r23+8];
	ld.shared.f32 	%f2360, [%r24+64];
	fma.rn.f32 	%f2361, %f2359, %f2360, %f2358;
	ld.shared.f32 	%f2362, [%r23+12];
	ld.shared.f32 	%f2363, [%r24+96];
	fma.rn.f32 	%f2364, %f2362, %f2363, %f2361;
	ld.shared.f32 	%f2365, [%r23+16];
	ld.shared.f32 	%f2366, [%r24+128];
	fma.rn.f32 	%f2367, %f2365, %f2366, %f2364;
	ld.shared.f32 	%f2368, [%r23+20];
	ld.shared.f32 	%f2369, [%r24+160];
	fma.rn.f32 	%f2370, %f2368, %f2369, %f2367;
	ld.shared.f32 	%f2371, [%r23+24];
	ld.shared.f32 	%f2372, [%r24+192];
	fma.rn.f32 	%f2373, %f2371, %f2372, %f2370;
	ld.shared.f32 	%f2374, [%r23+28];
	ld.shared.f32 	%f2375, [%r24+224];
	fma.rn.f32 	%f2376, %f2374, %f2375, %f2373;
	st.global.f32 	[%rd8], %f2376;
	bar.sync 	0;
	ld.global.f32 	%f2377, [%rd10+2816];
	st.shared.f32 	[%r16], %f2377;
	add.s32 	%r112, %r17, 2704;
	mul.wide.u32 	%rd187, %r112, 4;
	add.s64 	%rd188, %rd5, %rd187;
	ld.global.f32 	%f2378, [%rd188];
	st.shared.f32 	[%r21], %f2378;
	bar.sync 	0;
	ld.global.f32 	%f2379, [%rd8];
	ld.shared.f32 	%f2380, [%r23];
	ld.shared.f32 	%f2381, [%r24];
	fma.rn.f32 	%f2382, %f2380, %f2381, %f2379;
	ld.shared.f32 	%f2383, [%r23+4];
	ld.shared.f32 	%f2384, [%r24+32];
	fma.rn.f32 	%f2385, %f2383, %f2384, %f2382;
	ld.shared.f32 	%f2386, [%r23+8];
	ld.shared.f32 	%f2387, [%r24+64];
	fma.rn.f32 	%f2388, %f2386, %f2387, %f2385;
	ld.shared.f32 	%f2389, [%r23+12];
	ld.shared.f32 	%f2390, [%r24+96];
	fma.rn.f32 	%f2391, %f2389, %f2390, %f2388;
	ld.shared.f32 	%f2392, [%r23+16];
	ld.shared.f32 	%f2393, [%r24+128];
	fma.rn.f32 	%f2394, %f2392, %f2393, %f2391;
	ld.shared.f32 	%f2395, [%r23+20];
	ld.shared.f32 	%f2396, [%r24+160];
	fma.rn.f32 	%f2397, %f2395, %f2396, %f2394;
	ld.shared.f32 	%f2398, [%r23+24];
	ld.shared.f32 	%f2399, [%r24+192];
	fma.rn.f32 	%f2400, %f2398, %f2399, %f2397;
	ld.shared.f32 	%f2401, [%r23+28];
	ld.shared.f32 	%f2402, [%r24+224];
	fma.rn.f32 	%f2403, %f2401, %f2402, %f2400;
	st.global.f32 	[%rd8], %f2403;
	bar.sync 	0;
	ld.global.f32 	%f2404, [%rd10+2848];
	st.shared.f32 	[%r16], %f2404;
	add.s32 	%r113, %r17, 2712;
	mul.wide.u32 	%rd189, %r113, 4;
	add.s64 	%rd190, %rd5, %rd189;
	ld.global.f32 	%f2405, [%rd190];
	st.shared.f32 	[%r21], %f2405;
	bar.sync 	0;
	ld.global.f32 	%f2406, [%rd8];
	ld.shared.f32 	%f2407, [%r23];
	ld.shared.f32 	%f2408, [%r24];
	fma.rn.f32 	%f2409, %f2407, %f2408, %f2406;
	ld.shared.f32 	%f2410, [%r23+4];
	ld.shared.f32 	%f2411, [%r24+32];
	fma.rn.f32 	%f2412, %f2410, %f2411, %f2409;
	ld.shared.f32 	%f2413, [%r23+8];
	ld.shared.f32 	%f2414, [%r24+64];
	fma.rn.f32 	%f2415, %f2413, %f2414, %f2412;
	ld.shared.f32 	%f2416, [%r23+12];
	ld.shared.f32 	%f2417, [%r24+96];
	fma.rn.f32 	%f2418, %f2416, %f2417, %f2415;
	ld.shared.f32 	%f2419, [%r23+16];
	ld.shared.f32 	%f2420, [%r24+128];
	fma.rn.f32 	%f2421, %f2419, %f2420, %f2418;
	ld.shared.f32 	%f2422, [%r23+20];
	ld.shared.f32 	%f2423, [%r24+160];
	fma.rn.f32 	%f2424, %f2422, %f2423, %f2421;
	ld.shared.f32 	%f2425, [%r23+24];
	ld.shared.f32 	%f2426, [%r24+192];
	fma.rn.f32 	%f2427, %f2425, %f2426, %f2424;
	ld.shared.f32 	%f2428, [%r23+28];
	ld.shared.f32 	%f2429, [%r24+224];
	fma.rn.f32 	%f2430, %f2428, %f2429, %f2427;
	st.global.f32 	[%rd8], %f2430;
	bar.sync 	0;
	ld.global.f32 	%f2431, [%rd10+2880];
	st.shared.f32 	[%r16], %f2431;
	add.s32 	%r114, %r17, 2720;
	mul.wide.u32 	%rd191, %r114, 4;
	add.s64 	%rd192, %rd5, %rd191;
	ld.global.f32 	%f2432, [%rd192];
	st.shared.f32 	[%r21], %f2432;
	bar.sync 	0;
	ld.global.f32 	%f2433, [%rd8];
	ld.shared.f32 	%f2434, [%r23];
	ld.shared.f32 	%f2435, [%r24];
	fma.rn.f32 	%f2436, %f2434, %f2435, %f2433;
	ld.shared.f32 	%f2437, [%r23+4];
	ld.shared.f32 	%f2438, [%r24+32];
	fma.rn.f32 	%f2439, %f2437, %f2438, %f2436;
	ld.shared.f32 	%f2440, [%r23+8];
	ld.shared.f32 	%f2441, [%r24+64];
	fma.rn.f32 	%f2442, %f2440, %f2441, %f2439;
	ld.shared.f32 	%f2443, [%r23+12];
	ld.shared.f32 	%f2444, [%r24+96];
	fma.rn.f32 	%f2445, %f2443, %f2444, %f2442;
	ld.shared.f32 	%f2446, [%r23+16];
	ld.shared.f32 	%f2447, [%r24+128];
	fma.rn.f32 	%f2448, %f2446, %f2447, %f2445;
	ld.shared.f32 	%f2449, [%r23+20];
	ld.shared.f32 	%f2450, [%r24+160];
	fma.rn.f32 	%f2451, %f2449, %f2450, %f2448;
	ld.shared.f32 	%f2452, [%r23+24];
	ld.shared.f32 	%f2453, [%r24+192];
	fma.rn.f32 	%f2454, %f2452, %f2453, %f2451;
	ld.shared.f32 	%f2455, [%r23+28];
	ld.shared.f32 	%f2456, [%r24+224];
	fma.rn.f32 	%f2457, %f2455, %f2456, %f2454;
	st.global.f32 	[%rd8], %f2457;
	bar.sync 	0;
	ld.global.f32 	%f2458, [%rd10+2912];
	st.shared.f32 	[%r16], %f2458;
	add.s32 	%r115, %r17, 2728;
	mul.wide.u32 	%rd193, %r115, 4;
	add.s64 	%rd194, %rd5, %rd193;
	ld.global.f32 	%f2459, [%rd194];
	st.shared.f32 	[%r21], %f2459;
	bar.sync 	0;
	ld.global.f32 	%f2460, [%rd8];
	ld.shared.f32 	%f2461, [%r23];
	ld.shared.f32 	%f2462, [%r24];
	fma.rn.f32 	%f2463, %f2461, %f2462, %f2460;
	ld.shared.f32 	%f2464, [%r23+4];
	ld.shared.f32 	%f2465, [%r24+32];
	fma.rn.f32 	%f2466, %f2464, %f2465, %f2463;
	ld.shared.f32 	%f2467, [%r23+8];
	ld.shared.f32 	%f2468, [%r24+64];
	fma.rn.f32 	%f2469, %f2467, %f2468, %f2466;
	ld.shared.f32 	%f2470, [%r23+12];
	ld.shared.f32 	%f2471, [%r24+96];
	fma.rn.f32 	%f2472, %f2470, %f2471, %f2469;
	ld.shared.f32 	%f2473, [%r23+16];
	ld.shared.f32 	%f2474, [%r24+128];
	fma.rn.f32 	%f2475, %f2473, %f2474, %f2472;
	ld.shared.f32 	%f2476, [%r23+20];
	ld.shared.f32 	%f2477, [%r24+160];
	fma.rn.f32 	%f2478, %f2476, %f2477, %f2475;
	ld.shared.f32 	%f2479, [%r23+24];
	ld.shared.f32 	%f2480, [%r24+192];
	fma.rn.f32 	%f2481, %f2479, %f2480, %f2478;
	ld.shared.f32 	%f2482, [%r23+28];
	ld.shared.f32 	%f2483, [%r24+224];
	fma.rn.f32 	%f2484, %f2482, %f2483, %f2481;
	st.global.f32 	[%rd8], %f2484;
	bar.sync 	0;
	ld.global.f32 	%f2485, [%rd10+2944];
	st.shared.f32 	[%r16], %f2485;
	add.s32 	%r116, %r17, 2736;
	mul.wide.u32 	%rd195, %r116, 4;
	add.s64 	%rd196, %rd5, %rd195;
	ld.global.f32 	%f2486, [%rd196];
	st.shared.f32 	[%r21], %f2486;
	bar.sync 	0;
	ld.global.f32 	%f2487, [%rd8];
	ld.shared.f32 	%f2488, [%r23];
	ld.shared.f32 	%f2489, [%r24];
	fma.rn.f32 	%f2490, %f2488, %f2489, %f2487;
	ld.shared.f32 	%f2491, [%r23+4];
	ld.shared.f32 	%f2492, [%r24+32];
	fma.rn.f32 	%f2493, %f2491, %f2492, %f2490;
	ld.shared.f32 	%f2494, [%r23+8];
	ld.shared.f32 	%f2495, [%r24+64];
	fma.rn.f32 	%f2496, %f2494, %f2495, %f2493;
	ld.shared.f32 	%f2497, [%r23+12];
	ld.shared.f32 	%f2498, [%r24+96];
	fma.rn.f32 	%f2499, %f2497, %f2498, %f2496;
	ld.shared.f32 	%f2500, [%r23+16];
	ld.shared.f32 	%f2501, [%r24+128];
	fma.rn.f32 	%f2502, %f2500, %f2501, %f2499;
	ld.shared.f32 	%f2503, [%r23+20];
	ld.shared.f32 	%f2504, [%r24+160];
	fma.rn.f32 	%f2505, %f2503, %f2504, %f2502;
	ld.shared.f32 	%f2506, [%r23+24];
	ld.shared.f32 	%f2507, [%r24+192];
	fma.rn.f32 	%f2508, %f2506, %f2507, %f2505;
	ld.shared.f32 	%f2509, [%r23+28];
	ld.shared.f32 	%f2510, [%r24+224];
	fma.rn.f32 	%f2511, %f2509, %f2510, %f2508;
	st.global.f32 	[%rd8], %f2511;
	bar.sync 	0;
	ld.global.f32 	%f2512, [%rd10+2976];
	st.shared.f32 	[%r16], %f2512;
	add.s32 	%r117, %r17, 2744;
	mul.wide.u32 	%rd197, %r117, 4;
	add.s64 	%rd198, %rd5, %rd197;
	ld.global.f32 	%f2513, [%rd198];
	st.shared.f32 	[%r21], %f2513;
	bar.sync 	0;
	ld.global.f32 	%f2514, [%rd8];
	ld.shared.f32 	%f2515, [%r23];
	ld.shared.f32 	%f2516, [%r24];
	fma.rn.f32 	%f2517, %f2515, %f2516, %f2514;
	ld.shared.f32 	%f2518, [%r23+4];
	ld.shared.f32 	%f2519, [%r24+32];
	fma.rn.f32 	%f2520, %f2518, %f2519, %f2517;
	ld.shared.f32 	%f2521, [%r23+8];
	ld.shared.f32 	%f2522, [%r24+64];
	fma.rn.f32 	%f2523, %f2521, %f2522, %f2520;
	ld.shared.f32 	%f2524, [%r23+12];
	ld.shared.f32 	%f2525, [%r24+96];
	fma.rn.f32 	%f2526, %f2524, %f2525, %f2523;
	ld.shared.f32 	%f2527, [%r23+16];
	ld.shared.f32 	%f2528, [%r24+128];
	fma.rn.f32 	%f2529, %f2527, %f2528, %f2526;
	ld.shared.f32 	%f2530, [%r23+20];
	ld.shared.f32 	%f2531, [%r24+160];
	fma.rn.f32 	%f2532, %f2530, %f2531, %f2529;
	ld.shared.f32 	%f2533, [%r23+24];
	ld.shared.f32 	%f2534, [%r24+192];
	fma.rn.f32 	%f2535, %f2533, %f2534, %f2532;
	ld.shared.f32 	%f2536, [%r23+28];
	ld.shared.f32 	%f2537, [%r24+224];
	fma.rn.f32 	%f2538, %f2536, %f2537, %f2535;
	st.global.f32 	[%rd8], %f2538;
	bar.sync 	0;
	ld.global.f32 	%f2539, [%rd10+3008];
	st.shared.f32 	[%r16], %f2539;
	add.s32 	%r118, %r17, 2752;
	mul.wide.u32 	%rd199, %r118, 4;
	add.s64 	%rd200, %rd5, %rd199;
	ld.global.f32 	%f2540, [%rd200];
	st.shared.f32 	[%r21], %f2540;
	bar.sync 	0;
	ld.global.f32 	%f2541, [%rd8];
	ld.shared.f32 	%f2542, [%r23];
	ld.shared.f32 	%f2543, [%r24];
	fma.rn.f32 	%f2544, %f2542, %f2543, %f2541;
	ld.shared.f32 	%f2545, [%r23+4];
	ld.shared.f32 	%f2546, [%r24+32];
	fma.rn.f32 	%f2547, %f2545, %f2546, %f2544;
	ld.shared.f32 	%f2548, [%r23+8];
	ld.shared.f32 	%f2549, [%r24+64];
	fma.rn.f32 	%f2550, %f2548, %f2549, %f2547;
	ld.shared.f32 	%f2551, [%r23+12];
	ld.shared.f32 	%f2552, [%r24+96];
	fma.rn.f32 	%f2553, %f2551, %f2552, %f2550;
	ld.shared.f32 	%f2554, [%r23+16];
	ld.shared.f32 	%f2555, [%r24+128];
	fma.rn.f32 	%f2556, %f2554, %f2555, %f2553;
	ld.shared.f32 	%f2557, [%r23+20];
	ld.shared.f32 	%f2558, [%r24+160];
	fma.rn.f32 	%f2559, %f2557, %f2558, %f2556;
	ld.shared.f32 	%f2560, [%r23+24];
	ld.shared.f32 	%f2561, [%r24+192];
	fma.rn.f32 	%f2562, %f2560, %f2561, %f2559;
	ld.shared.f32 	%f2563, [%r23+28];
	ld.shared.f32 	%f2564, [%r24+224];
	fma.rn.f32 	%f2565, %f2563, %f2564, %f2562;
	st.global.f32 	[%rd8], %f2565;
	bar.sync 	0;
	ld.global.f32 	%f2566, [%rd10+3040];
	st.shared.f32 	[%r16], %f2566;
	add.s32 	%r119, %r17, 2760;
	mul.wide.u32 	%rd201, %r119, 4;
	add.s64 	%rd202, %rd5, %rd201;
	ld.global.f32 	%f2567, [%rd202];
	st.shared.f32 	[%r21], %f2567;
	bar.sync 	0;
	ld.global.f32 	%f2568, [%rd8];
	ld.shared.f32 	%f2569, [%r23];
	ld.shared.f32 	%f2570, [%r24];
	fma.rn.f32 	%f2571, %f2569, %f2570, %f2568;
	ld.shared.f32 	%f2572, [%r23+4];
	ld.shared.f32 	%f2573, [%r24+32];
	fma.rn.f32 	%f2574, %f2572, %f2573, %f2571;
	ld.shared.f32 	%f2575, [%r23+8];
	ld.shared.f32 	%f2576, [%r24+64];
	fma.rn.f32 	%f2577, %f2575, %f2576, %f2574;
	ld.shared.f32 	%f2578, [%r23+12];
	ld.shared.f32 	%f2579, [%r24+96];
	fma.rn.f32 	%f2580, %f2578, %f2579, %f2577;
	ld.shared.f32 	%f2581, [%r23+16];
	ld.shared.f32 	%f2582, [%r24+128];
	fma.rn.f32 	%f2583, %f2581, %f2582, %f2580;
	ld.shared.f32 	%f2584, [%r23+20];
	ld.shared.f32 	%f2585, [%r24+160];
	fma.rn.f32 	%f2586, %f2584, %f2585, %f2583;
	ld.shared.f32 	%f2587, [%r23+24];
	ld.shared.f32 	%f2588, [%r24+192];
	fma.rn.f32 	%f2589, %f2587, %f2588, %f2586;
	ld.shared.f32 	%f2590, [%r23+28];
	ld.shared.f32 	%f2591, [%r24+224];
	fma.rn.f32 	%f2592, %f2590, %f2591, %f2589;
	st.global.f32 	[%rd8], %f2592;
	bar.sync 	0;
	ld.global.f32 	%f2593, [%rd10+3072];
	st.shared.f32 	[%r16], %f2593;
	add.s32 	%r120, %r17, 2768;
	mul.wide.u32 	%rd203, %r120, 4;
	add.s64 	%rd204, %rd5, %rd203;
	ld.global.f32 	%f2594, [%rd204];
	st.shared.f32 	[%r21], %f2594;
	bar.sync 	0;
	ld.global.f32 	%f2595, [%rd8];
	ld.shared.f32 	%f2596, [%r23];
	ld.shared.f32 	%f2597, [%r24];
	fma.rn.f32 	%f2598, %f2596, %f2597, %f2595;
	ld.shared.f32 	%f2599, [%r23+4];
	ld.shared.f32 	%f2600, [%r24+32];
	fma.rn.f32 	%f2601, %f2599, %f2600, %f2598;
	ld.shared.f32 	%f2602, [%r23+8];
	ld.shared.f32 	%f2603, [%r24+64];
	fma.rn.f32 	%f2604, %f2602, %f2603, %f2601;
	ld.shared.f32 	%f2605, [%r23+12];
	ld.shared.f32 	%f2606, [%r24+96];
	fma.rn.f32 	%f2607, %f2605, %f2606, %f2604;
	ld.shared.f32 	%f2608, [%r23+16];
	ld.shared.f32 	%f2609, [%r24+128];
	fma.rn.f32 	%f2610, %f2608, %f2609, %f2607;
	ld.shared.f32 	%f2611, [%r23+20];
	ld.shared.f32 	%f2612, [%r24+160];
	fma.rn.f32 	%f2613, %f2611, %f2612, %f2610;
	ld.shared.f32 	%f2614, [%r23+24];
	ld.shared.f32 	%f2615, [%r24+192];
	fma.rn.f32 	%f2616, %f2614, %f2615, %f2613;
	ld.shared.f32 	%f2617, [%r23+28];
	ld.shared.f32 	%f2618, [%r24+224];
	fma.rn.f32 	%f2619, %f2617, %f2618, %f2616;
	st.global.f32 	[%rd8], %f2619;
	bar.sync 	0;
	ld.global.f32 	%f2620, [%rd10+3104];
	st.shared.f32 	[%r16], %f2620;
	add.s32 	%r121, %r17, 2776;
	mul.wide.u32 	%rd205, %r121, 4;
	add.s64 	%rd206, %rd5, %rd205;
	ld.global.f32 	%f2621, [%rd206];
	st.shared.f32 	[%r21], %f2621;
	bar.sync 	0;
	ld.global.f32 	%f2622, [%rd8];
	ld.shared.f32 	%f2623, [%r23];
	ld.shared.f32 	%f2624, [%r24];
	fma.rn.f32 	%f2625, %f2623, %f2624, %f2622;
	ld.shared.f32 	%f2626, [%r23+4];
	ld.shared.f32 	%f2627, [%r24+32];
	fma.rn.f32 	%f2628, %f2626, %f2627, %f2625;
	ld.shared.f32 	%f2629, [%r23+8];
	ld.shared.f32 	%f2630, [%r24+64];
	fma.rn.f32 	%f2631, %f2629, %f2630, %f2628;
	ld.shared.f32 	%f2632, [%r23+12];
	ld.shared.f32 	%f2633, [%r24+96];
	fma.rn.f32 	%f2634, %f2632, %f2633, %f2631;
	ld.shared.f32 	%f2635, [%r23+16];
	ld.shared.f32 	%f2636, [%r24+128];
	fma.rn.f32 	%f2637, %f2635, %f2636, %f2634;
	ld.shared.f32 	%f2638, [%r23+20];
	ld.shared.f32 	%f2639, [%r24+160];
	fma.rn.f32 	%f2640, %f2638, %f2639, %f2637;
	ld.shared.f32 	%f2641, [%r23+24];
	ld.shared.f32 	%f2642, [%r24+192];
	fma.rn.f32 	%f2643, %f2641, %f2642, %f2640;
	ld.shared.f32 	%f2644, [%r23+28];
	ld.shared.f32 	%f2645, [%r24+224];
	fma.rn.f32 	%f2646, %f2644, %f2645, %f2643;
	st.global.f32 	[%rd8], %f2646;
	bar.sync 	0;
	ld.global.f32 	%f2647, [%rd10+3136];
	st.shared.f32 	[%r16], %f2647;
	add.s32 	%r122, %r17, 2784;
	mul.wide.u32 	%rd207, %r122, 4;
	add.s64 	%rd208, %rd5, %rd207;
	ld.global.f32 	%f2648, [%rd208];
	st.shared.f32 	[%r21], %f2648;
	bar.sync 	0;
	ld.global.f32 	%f2649, [%rd8];
	ld.shared.f32 	%f2650, [%r23];
	ld.shared.f32 	%f2651, [%r24];
	fma.rn.f32 	%f2652, %f2650, %f2651, %f2649;
	ld.shared.f32 	%f2653, [%r23+4];
	ld.shared.f32 	%f2654, [%r24+32];
	fma.rn.f32 	%f2655, %f2653, %f2654, %f2652;
	ld.shared.f32 	%f2656, [%r23+8];
	ld.shared.f32 	%f2657, [%r24+64];
	fma.rn.f32 	%f2658, %f2656, %f2657, %f2655;
	ld.shared.f32 	%f2659, [%r23+12];
	ld.shared.f32 	%f2660, [%r24+96];
	fma.rn.f32 	%f2661, %f2659, %f2660, %f2658;
	ld.shared.f32 	%f2662, [%r23+16];
	ld.shared.f32 	%f2663, [%r24+128];
	fma.rn.f32 	%f2664, %f2662, %f2663, %f2661;
	ld.shared.f32 	%f2665, [%r23+20];
	ld.shared.f32 	%f2666, [%r24+160];
	fma.rn.f32 	%f2667, %f2665, %f2666, %f2664;
	ld.shared.f32 	%f2668, [%r23+24];
	ld.shared.f32 	%f2669, [%r24+192];
	fma.rn.f32 	%f2670, %f2668, %f2669, %f2667;
	ld.shared.f32 	%f2671, [%r23+28];
	ld.shared.f32 	%f2672, [%r24+224];
	fma.rn.f32 	%f2673, %f2671, %f2672, %f2670;
	st.global.f32 	[%rd8], %f2673;
	bar.sync 	0;
	ld.global.f32 	%f2674, [%rd10+3168];
	st.shared.f32 	[%r16], %f2674;
	add.s32 	%r123, %r17, 2792;
	mul.wide.u32 	%rd209, %r123, 4;
	add.s64 	%rd210, %rd5, %rd209;
	ld.global.f32 	%f2675, [%rd210];
	st.shared.f32 	[%r21], %f2675;
	bar.sync 	0;
	ld.global.f32 	%f2676, [%rd8];
	ld.shared.f32 	%f2677, [%r23];
	ld.shared.f32 	%f2678, [%r24];
	fma.rn.f32 	%f2679, %f2677, %f2678, %f2676;
	ld.shared.f32 	%f2680, [%r23+4];
	ld.shared.f32 	%f2681, [%r24+32];
	fma.rn.f32 	%f2682, %f2680, %f2681, %f2679;
	ld.shared.f32 	%f2683, [%r23+8];
	ld.shared.f32 	%f2684, [%r24+64];
	fma.rn.f32 	%f2685, %f2683, %f2684, %f2682;
	ld.shared.f32 	%f2686, [%r23+12];
	ld.shared.f32 	%f2687, [%r24+96];
	fma.rn.f32 	%f2688, %f2686, %f2687, %f2685;
	ld.shared.f32 	%f2689, [%r23+16];
	ld.shared.f32 	%f2690, [%r24+128];
	fma.rn.f32 	%f2691, %f2689, %f2690, %f2688;
	ld.shared.f32 	%f2692, [%r23+20];
	ld.shared.f32 	%f2693, [%r24+160];
	fma.rn.f32 	%f2694, %f2692, %f2693, %f2691;
	ld.shared.f32 	%f2695, [%r23+24];
	ld.shared.f32 	%f2696, [%r24+192];
	fma.rn.f32 	%f2697, %f2695, %f2696, %f2694;
	ld.shared.f32 	%f2698, [%r23+28];
	ld.shared.f32 	%f2699, [%r24+224];
	fma.rn.f32 	%f2700, %f2698, %f2699, %f2697;
	st.global.f32 	[%rd8], %f2700;
	bar.sync 	0;
	ld.global.f32 	%f2701, [%rd10+3200];
	st.shared.f32 	[%r16], %f2701;
	add.s32 	%r124, %r17, 2800;
	mul.wide.u32 	%rd211, %r124, 4;
	add.s64 	%rd212, %rd5, %rd211;
	ld.global.f32 	%f2702, [%rd212];
	st.shared.f32 	[%r21], %f2702;
	bar.sync 	0;
	ld.global.f32 	%f2703, [%rd8];
	ld.shared.f32 	%f2704, [%r23];
	ld.shared.f32 	%f2705, [%r24];
	fma.rn.f32 	%f2706, %f2704, %f2705, %f2703;
	ld.shared.f32 	%f2707, [%r23+4];
	ld.shared.f32 	%f2708, [%r24+32];
	fma.rn.f32 	%f2709, %f2707, %f2708, %f2706;
	ld.shared.f32 	%f2710, [%r23+8];
	ld.shared.f32 	%f2711, [%r24+64];
	fma.rn.f32 	%f2712, %f2710, %f2711, %f2709;
	ld.shared.f32 	%f2713, [%r23+12];
	ld.shared.f32 	%f2714, [%r24+96];
	fma.rn.f32 	%f2715, %f2713, %f2714, %f2712;
	ld.shared.f32 	%f2716, [%r23+16];
	ld.shared.f32 	%f2717, [%r24+128];
	fma.rn.f32 	%f2718, %f2716, %f2717, %f2715;
	ld.shared.f32 	%f2719, [%r23+20];
	ld.shared.f32 	%f2720, [%r24+160];
	fma.rn.f32 	%f2721, %f2719, %f2720, %f2718;
	ld.shared.f32 	%f2722, [%r23+24];
	ld.shared.f32 	%f2723, [%r24+192];
	fma.rn.f32 	%f2724, %f2722, %f2723, %f2721;
	ld.shared.f32 	%f2725, [%r23+28];
	ld.shared.f32 	%f2726, [%r24+224];
	fma.rn.f32 	%f2727, %f2725, %f2726, %f2724;
	st.global.f32 	[%rd8], %f2727;
	bar.sync 	0;
	ld.global.f32 	%f2728, [%rd10+3232];
	st.shared.f32 	[%r16], %f2728;
	add.s32 	%r125, %r17, 2808;
	mul.wide.u32 	%rd213, %r125, 4;
	add.s64 	%rd214, %rd5, %rd213;
	ld.global.f32 	%f2729, [%rd214];
	st.shared.f32 	[%r21], %f2729;
	bar.sync 	0;
	ld.global.f32 	%f2730, [%rd8];
	ld.shared.f32 	%f2731, [%r23];
	ld.shared.f32 	%f2732, [%r24];
	fma.rn.f32 	%f2733, %f2731, %f2732, %f2730;
	ld.shared.f32 	%f2734, [%r23+4];
	ld.shared.f32 	%f2735, [%r24+32];
	fma.rn.f32 	%f2736, %f2734, %f2735, %f2733;
	ld.shared.f32 	%f2737, [%r23+8];
	ld.shared.f32 	%f2738, [%r24+64];
	fma.rn.f32 	%f2739, %f2737, %f2738, %f2736;
	ld.shared.f32 	%f2740, [%r23+12];
	ld.shared.f32 	%f2741, [%r24+96];
	fma.rn.f32 	%f2742, %f2740, %f2741, %f2739;
	ld.shared.f32 	%f2743, [%r23+16];
	ld.shared.f32 	%f2744, [%r24+128];
	fma.rn.f32 	%f2745, %f2743, %f2744, %f2742;
	ld.shared.f32 	%f2746, [%r23+20];
	ld.shared.f32 	%f2747, [%r24+160];
	fma.rn.f32 	%f2748, %f2746, %f2747, %f2745;
	ld.shared.f32 	%f2749, [%r23+24];
	ld.shared.f32 	%f2750, [%r24+192];
	fma.rn.f32 	%f2751, %f2749, %f2750, %f2748;
	ld.shared.f32 	%f2752, [%r23+28];
	ld.shared.f32 	%f2753, [%r24+224];
	fma.rn.f32 	%f2754, %f2752, %f2753, %f2751;
	st.global.f32 	[%rd8], %f2754;
	bar.sync 	0;
	ld.global.f32 	%f2755, [%rd10+3264];
	st.shared.f32 	[%r16], %f2755;
	add.s32 	%r126, %r17, 2816;
	mul.wide.u32 	%rd215, %r126, 4;
	add.s64 	%rd216, %rd5, %rd215;
	ld.global.f32 	%f2756, [%rd216];
	st.shared.f32 	[%r21], %f2756;
	bar.sync 	0;
	ld.global.f32 	%f2757, [%rd8];
	ld.shared.f32 	%f2758, [%r23];
	ld.shared.f32 	%f2759, [%r24];
	fma.rn.f32 	%f2760, %f2758, %f2759, %f2757;
	ld.shared.f32 	%f2761, [%r23+4];
	ld.shared.f32 	%f2762, [%r24+32];
	fma.rn.f32 	%f2763, %f2761, %f2762, %f2760;
	ld.shared.f32 	%f2764, [%r23+8];
	ld.shared.f32 	%f2765, [%r24+64];
	fma.rn.f32 	%f2766, %f2764, %f2765, %f2763;
	ld.shared.f32 	%f2767, [%r23+12];
	ld.shared.f32 	%f2768, [%r24+96];
	fma.rn.f32 	%f2769, %f2767, %f2768, %f2766;
	ld.shared.f32 	%f2770, [%r23+16];
	ld.shared.f32 	%f2771, [%r24+128];
	fma.rn.f32 	%f2772, %f2770, %f2771, %f2769;
	ld.shared.f32 	%f2773, [%r23+20];
	ld.shared.f32 	%f2774, [%r24+160];
	fma.rn.f32 	%f2775, %f2773, %f2774, %f2772;
	ld.shared.f32 	%f2776, [%r23+24];
	ld.shared.f32 	%f2777, [%r24+192];
	fma.rn.f32 	%f2778, %f2776, %f2777, %f2775;
	ld.shared.f32 	%f2779, [%r23+28];
	ld.shared.f32 	%f2780, [%r24+224];
	fma.rn.f32 	%f2781, %f2779, %f2780, %f2778;
	st.global.f32 	[%rd8], %f2781;
	bar.sync 	0;
	ld.global.f32 	%f2782, [%rd10+3296];
	st.shared.f32 	[%r16], %f2782;
	add.s32 	%r127, %r17, 2824;
	mul.wide.u32 	%rd217, %r127, 4;
	add.s64 	%rd218, %rd5, %rd217;
	ld.global.f32 	%f2783, [%rd218];
	st.shared.f32 	[%r21], %f2783;
	bar.sync 	0;
	ld.global.f32 	%f2784, [%rd8];
	ld.shared.f32 	%f2785, [%r23];
	ld.shared.f32 	%f2786, [%r24];
	fma.rn.f32 	%f2787, %f2785, %f2786, %f2784;
	ld.shared.f32 	%f2788, [%r23+4];
	ld.shared.f32 	%f2789, [%r24+32];
	fma.rn.f32 	%f2790, %f2788, %f2789, %f2787;
	ld.shared.f32 	%f2791, [%r23+8];
	ld.shared.f32 	%f2792, [%r24+64];
	fma.rn.f32 	%f2793, %f2791, %f2792, %f2790;
	ld.shared.f32 	%f2794, [%r23+12];
	ld.shared.f32 	%f2795, [%r24+96];
	fma.rn.f32 	%f2796, %f2794, %f2795, %f2793;
	ld.shared.f32 	%f2797, [%r23+16];
	ld.shared.f32 	%f2798, [%r24+128];
	fma.rn.f32 	%f2799, %f2797, %f2798, %f2796;
	ld.shared.f32 	%f2800, [%r23+20];
	ld.shared.f32 	%f2801, [%r24+160];
	fma.rn.f32 	%f2802, %f2800, %f2801, %f2799;
	ld.shared.f32 	%f2803, [%r23+24];
	ld.shared.f32 	%f2804, [%r24+192];
	fma.rn.f32 	%f2805, %f2803, %f2804, %f2802;
	ld.shared.f32 	%f2806, [%r23+28];
	ld.shared.f32 	%f2807, [%r24+224];
	fma.rn.f32 	%f2808, %f2806, %f2807, %f2805;
	st.global.f32 	[%rd8], %f2808;
	bar.sync 	0;
	ld.global.f32 	%f2809, [%rd10+3328];
	st.shared.f32 	[%r16], %f2809;
	add.s32 	%r128, %r17, 2832;
	mul.wide.u32 	%rd219, %r128, 4;
	add.s64 	%rd220, %rd5, %rd219;
	ld.global.f32 	%f2810, [%rd220];
	st.shared.f32 	[%r21], %f2810;
	bar.sync 	0;
	ld.global.f32 	%f2811, [%rd8];
	ld.shared.f32 	%f2812, [%r23];
	ld.shared.f32 	%f2813, [%r24];
	fma.rn.f32 	%f2814, %f2812, %f2813, %f2811;
	ld.shared.f32 	%f2815, [%r23+4];
	ld.shared.f32 	%f2816, [%r24+32];
	fma.rn.f32 	%f2817, %f2815, %f2816, %f2814;
	ld.shared.f32 	%f2818, [%r23+8];
	ld.shared.f32 	%f2819, [%r24+64];
	fma.rn.f32 	%f2820, %f2818, %f2819, %f2817;
	ld.shared.f32 	%f2821, [%r23+12];
	ld.shared.f32 	%f2822, [%r24+96];
	fma.rn.f32 	%f2823, %f2821, %f2822, %f2820;
	ld.shared.f32 	%f2824, [%r23+16];
	ld.shared.f32 	%f2825, [%r24+128];
	fma.rn.f32 	%f2826, %f2824, %f2825, %f2823;
	ld.shared.f32 	%f2827, [%r23+20];
	ld.shared.f32 	%f2828, [%r24+160];
	fma.rn.f32 	%f2829, %f2827, %f2828, %f2826;
	ld.shared.f32 	%f2830, [%r23+24];
	ld.shared.f32 	%f2831, [%r24+192];
	fma.rn.f32 	%f2832, %f2830, %f2831, %f2829;
	ld.shared.f32 	%f2833, [%r23+28];
	ld.shared.f32 	%f2834, [%r24+224];
	fma.rn.f32 	%f2835, %f2833, %f2834, %f2832;
	st.global.f32 	[%rd8], %f2835;
	bar.sync 	0;
	ld.global.f32 	%f2836, [%rd10+3360];
	st.shared.f32 	[%r16], %f2836;
	add.s32 	%r129, %r17, 2840;
	mul.wide.u32 	%rd221, %r129, 4;
	add.s64 	%rd222, %rd5, %rd221;
	ld.global.f32 	%f2837, [%rd222];
	st.shared.f32 	[%r21], %f2837;
	bar.sync 	0;
	ld.global.f32 	%f2838, [%rd8];
	ld.shared.f32 	%f2839, [%r23];
	ld.shared.f32 	%f2840, [%r24];
	fma.rn.f32 	%f2841, %f2839, %f2840, %f2838;
	ld.shared.f32 	%f2842, [%r23+4];
	ld.shared.f32 	%f2843, [%r24+32];
	fma.rn.f32 	%f2844, %f2842, %f2843, %f2841;
	ld.shared.f32 	%f2845, [%r23+8];
	ld.shared.f32 	%f2846, [%r24+64];
	fma.rn.f32 	%f2847, %f2845, %f2846, %f2844;
	ld.shared.f32 	%f2848, [%r23+12];
	ld.shared.f32 	%f2849, [%r24+96];
	fma.rn.f32 	%f2850, %f2848, %f2849, %f2847;
	ld.shared.f32 	%f2851, [%r23+16];
	ld.shared.f32 	%f2852, [%r24+128];
	fma.rn.f32 	%f2853, %f2851, %f2852, %f2850;
	ld.shared.f32 	%f2854, [%r23+20];
	ld.shared.f32 	%f2855, [%r24+160];
	fma.rn.f32 	%f2856, %f2854, %f2855, %f2853;
	ld.shared.f32 	%f2857, [%r23+24];
	ld.shared.f32 	%f2858, [%r24+192];
	fma.rn.f32 	%f2859, %f2857, %f2858, %f2856;
	ld.shared.f32 	%f2860, [%r23+28];
	ld.shared.f32 	%f2861, [%r24+224];
	fma.rn.f32 	%f2862, %f2860, %f2861, %f2859;
	st.global.f32 	[%rd8], %f2862;
	bar.sync 	0;
	ld.global.f32 	%f2863, [%rd10+3392];
	st.shared.f32 	[%r16], %f2863;
	add.s32 	%r130, %r17, 2848;
	mul.wide.u32 	%rd223, %r130, 4;
	add.s64 	%rd224, %rd5, %rd223;
	ld.global.f32 	%f2864, [%rd224];
	st.shared.f32 	[%r21], %f2864;
	bar.sync 	0;
	ld.global.f32 	%f2865, [%rd8];
	ld.shared.f32 	%f2866, [%r23];
	ld.shared.f32 	%f2867, [%r24];
	fma.rn.f32 	%f2868, %f2866, %f2867, %f2865;
	ld.shared.f32 	%f2869, [%r23+4];
	ld.shared.f32 	%f2870, [%r24+32];
	fma.rn.f32 	%f2871, %f2869, %f2870, %f2868;
	ld.shared.f32 	%f2872, [%r23+8];
	ld.shared.f32 	%f2873, [%r24+64];
	fma.rn.f32 	%f2874, %f2872, %f2873, %f2871;
	ld.shared.f32 	%f2875, [%r23+12];
	ld.shared.f32 	%f2876, [%r24+96];
	fma.rn.f32 	%f2877, %f2875, %f2876, %f2874;
	ld.shared.f32 	%f2878, [%r23+16];
	ld.shared.f32 	%f2879, [%r24+128];
	fma.rn.f32 	%f2880, %f2878, %f2879, %f2877;
	ld.shared.f32 	%f2881, [%r23+20];
	ld.shared.f32 	%f2882, [%r24+160];
	fma.rn.f32 	%f2883, %f2881, %f2882, %f2880;
	ld.shared.f32 	%f2884, [%r23+24];
	ld.shared.f32 	%f2885, [%r24+192];
	fma.rn.f32 	%f2886, %f2884, %f2885, %f2883;
	ld.shared.f32 	%f2887, [%r23+28];
	ld.shared.f32 	%f2888, [%r24+224];
	fma.rn.f32 	%f2889, %f2887, %f2888, %f2886;
	st.global.f32 	[%rd8], %f2889;
	bar.sync 	0;
	ld.global.f32 	%f2890, [%rd10+3424];
	st.shared.f32 	[%r16], %f2890;
	add.s32 	%r131, %r17, 2856;
	mul.wide.u32 	%rd225, %r131, 4;
	add.s64 	%rd226, %rd5, %rd225;
	ld.global.f32 	%f2891, [%rd226];
	st.shared.f32 	[%r21], %f2891;
	bar.sync 	0;
	ld.global.f32 	%f2892, [%rd8];
	ld.shared.f32 	%f2893, [%r23];
	ld.shared.f32 	%f2894, [%r24];
	fma.rn.f32 	%f2895, %f2893, %f2894, %f2892;
	ld.shared.f32 	%f2896, [%r23+4];
	ld.shared.f32 	%f2897, [%r24+32];
	fma.rn.f32 	%f2898, %f2896, %f2897, %f2895;
	ld.shared.f32 	%f2899, [%r23+8];
	ld.shared.f32 	%f2900, [%r24+64];
	fma.rn.f32 	%f2901, %f2899, %f2900, %f2898;
	ld.shared.f32 	%f2902, [%r23+12];
	ld.shared.f32 	%f2903, [%r24+96];
	fma.rn.f32 	%f2904, %f2902, %f2903, %f2901;
	ld.shared.f32 	%f2905, [%r23+16];
	ld.shared.f32 	%f2906, [%r24+128];
	fma.rn.f32 	%f2907, %f2905, %f2906, %f2904;
	ld.shared.f32 	%f2908, [%r23+20];
	ld.shared.f32 	%f2909, [%r24+160];
	fma.rn.f32 	%f2910, %f2908, %f2909, %f2907;
	ld.shared.f32 	%f2911, [%r23+24];
	ld.shared.f32 	%f2912, [%r24+192];
	fma.rn.f32 	%f2913, %f2911, %f2912, %f2910;
	ld.shared.f32 	%f2914, [%r23+28];
	ld.shared.f32 	%f2915, [%r24+224];
	fma.rn.f32 	%f2916, %f2914, %f2915, %f2913;
	st.global.f32 	[%rd8], %f2916;
	bar.sync 	0;
	ld.global.f32 	%f2917, [%rd10+3456];
	st.shared.f32 	[%r16], %f2917;
	add.s32 	%r132, %r17, 2864;
	mul.wide.u32 	%rd227, %r132, 4;
	add.s64 	%rd228, %rd5, %rd227;
	ld.global.f32 	%f2918, [%rd228];
	st.shared.f32 	[%r21], %f2918;
	bar.sync 	0;
	ld.global.f32 	%f2919, [%rd8];
	ld.shared.f32 	%f2920, [%r23];
	ld.shared.f32 	%f2921, [%r24];
	fma.rn.f32 	%f2922, %f2920, %f2921, %f2919;
	ld.shared.f32 	%f2923, [%r23+4];
	ld.shared.f32 	%f2924, [%r24+32];
	fma.rn.f32 	%f2925, %f2923, %f2924, %f2922;
	ld.shared.f32 	%f2926, [%r23+8];
	ld.shared.f32 	%f2927, [%r24+64];
	fma.rn.f32 	%f2928, %f2926, %f2927, %f2925;
	ld.shared.f32 	%f2929, [%r23+12];
	ld.shared.f32 	%f2930, [%r24+96];
	fma.rn.f32 	%f2931, %f2929, %f2930, %f2928;
	ld.shared.f32 	%f2932, [%r23+16];
	ld.shared.f32 	%f2933, [%r24+128];
	fma.rn.f32 	%f2934, %f2932, %f2933, %f2931;
	ld.shared.f32 	%f2935, [%r23+20];
	ld.shared.f32 	%f2936, [%r24+160];
	fma.rn.f32 	%f2937, %f2935, %f2936, %f2934;
	ld.shared.f32 	%f2938, [%r23+24];
	ld.shared.f32 	%f2939, [%r24+192];
	fma.rn.f32 	%f2940, %f2938, %f2939, %f2937;
	ld.shared.f32 	%f2941, [%r23+28];
	ld.shared.f32 	%f2942, [%r24+224];
	fma.rn.f32 	%f2943, %f2941, %f2942, %f2940;
	st.global.f32 	[%rd8], %f2943;
	bar.sync 	0;
	ld.global.f32 	%f2944, [%rd10+3488];
	st.shared.f32 	[%r16], %f2944;
	add.s32 	%r133, %r17, 2872;
	mul.wide.u32 	%rd229, %r133, 4;
	add.s64 	%rd230, %rd5, %rd229;
	ld.global.f32 	%f2945, [%rd230];
	st.shared.f32 	[%r21], %f2945;
	bar.sync 	0;
	ld.global.f32 	%f2946, [%rd8];
	ld.shared.f32 	%f2947, [%r23];
	ld.shared.f32 	%f2948, [%r24];
	fma.rn.f32 	%f2949, %f2947, %f2948, %f2946;
	ld.shared.f32 	%f2950, [%r23+4];
	ld.shared.f32 	%f2951, [%r24+32];
	fma.rn.f32 	%f2952, %f2950, %f2951, %f2949;
	ld.shared.f32 	%f2953, [%r23+8];
	ld.shared.f32 	%f2954, [%r24+64];
	fma.rn.f32 	%f2955, %f2953, %f2954, %f2952;
	ld.shared.f32 	%f2956, [%r23+12];
	ld.shared.f32 	%f2957, [%r24+96];
	fma.rn.f32 	%f2958, %f2956, %f2957, %f2955;
	ld.shared.f32 	%f2959, [%r23+16];
	ld.shared.f32 	%f2960, [%r24+128];
	fma.rn.f32 	%f2961, %f2959, %f2960, %f2958;
	ld.shared.f32 	%f2962, [%r23+20];
	ld.shared.f32 	%f2963, [%r24+160];
	fma.rn.f32 	%f2964, %f2962, %f2963, %f2961;
	ld.shared.f32 	%f2965, [%r23+24];
	ld.shared.f32 	%f2966, [%r24+192];
	fma.rn.f32 	%f2967, %f2965, %f2966, %f2964;
	ld.shared.f32 	%f2968, [%r23+28];
	ld.shared.f32 	%f2969, [%r24+224];
	fma.rn.f32 	%f2970, %f2968, %f2969, %f2967;
	st.global.f32 	[%rd8], %f2970;
	bar.sync 	0;
	ld.global.f32 	%f2971, [%rd10+3520];
	st.shared.f32 	[%r16], %f2971;
	add.s32 	%r134, %r17, 2880;
	mul.wide.u32 	%rd231, %r134, 4;
	add.s64 	%rd232, %rd5, %rd231;
	ld.global.f32 	%f2972, [%rd232];
	st.shared.f32 	[%r21], %f2972;
	bar.sync 	0;
	ld.global.f32 	%f2973, [%rd8];
	ld.shared.f32 	%f2974, [%r23];
	ld.shared.f32 	%f2975, [%r24];
	fma.rn.f32 	%f2976, %f2974, %f2975, %f2973;
	ld.shared.f32 	%f2977, [%r23+4];
	ld.shared.f32 	%f2978, [%r24+32];
	fma.rn.f32 	%f2979, %f2977, %f2978, %f2976;
	ld.shared.f32 	%f2980, [%r23+8];
	ld.shared.f32 	%f2981, [%r24+64];
	fma.rn.f32 	%f2982, %f2980, %f2981, %f2979;
	ld.shared.f32 	%f2983, [%r23+12];
	ld.shared.f32 	%f2984, [%r24+96];
	fma.rn.f32 	%f2985, %f2983, %f2984, %f2982;
	ld.shared.f32 	%f2986, [%r23+16];
	ld.shared.f32 	%f2987, [%r24+128];
	fma.rn.f32 	%f2988, %f2986, %f2987, %f2985;
	ld.shared.f32 	%f2989, [%r23+20];
	ld.shared.f32 	%f2990, [%r24+160];
	fma.rn.f32 	%f2991, %f2989, %f2990, %f2988;
	ld.shared.f32 	%f2992, [%r23+24];
	ld.shared.f32 	%f2993, [%r24+192];
	fma.rn.f32 	%f2994, %f2992, %f2993, %f2991;
	ld.shared.f32 	%f2995, [%r23+28];
	ld.shared.f32 	%f2996, [%r24+224];
	fma.rn.f32 	%f2997, %f2995, %f2996, %f2994;
	st.global.f32 	[%rd8], %f2997;
	bar.sync 	0;
	ld.global.f32 	%f2998, [%rd10+3552];
	st.shared.f32 	[%r16], %f2998;
	add.s32 	%r135, %r17, 2888;
	mul.wide.u32 	%rd233, %r135, 4;
	add.s64 	%rd234, %rd5, %rd233;
	ld.global.f32 	%f2999, [%rd234];
	st.shared.f32 	[%r21], %f2999;
	bar.sync 	0;
	ld.global.f32 	%f3000, [%rd8];
	ld.shared.f32 	%f3001, [%r23];
	ld.shared.f32 	%f3002, [%r24];
	fma.rn.f32 	%f3003, %f3001, %f3002, %f3000;
	ld.shared.f32 	%f3004, [%r23+4];
	ld.shared.f32 	%f3005, [%r24+32];
	fma.rn.f32 	%f3006, %f3004, %f3005, %f3003;
	ld.shared.f32 	%f3007, [%r23+8];
	ld.shared.f32 	%f3008, [%r24+64];
	fma.rn.f32 	%f3009, %f3007, %f3008, %f3006;
	ld.shared.f32 	%f3010, [%r23+12];
	ld.shared.f32 	%f3011, [%r24+96];
	fma.rn.f32 	%f3012, %f3010, %f3011, %f3009;
	ld.shared.f32 	%f3013, [%r23+16];
	ld.shared.f32 	%f3014, [%r24+128];
	fma.rn.f32 	%f3015, %f3013, %f3014, %f3012;
	ld.shared.f32 	%f3016, [%r23+20];
	ld.shared.f32 	%f3017, [%r24+160];
	fma.rn.f32 	%f3018, %f3016, %f3017, %f3015;
	ld.shared.f32 	%f3019, [%r23+24];
	ld.shared.f32 	%f3020, [%r24+192];
	fma.rn.f32 	%f3021, %f3019, %f3020, %f3018;
	ld.shared.f32 	%f3022, [%r23+28];
	ld.shared.f32 	%f3023, [%r24+224];
	fma.rn.f32 	%f3024, %f3022, %f3023, %f3021;
	st.global.f32 	[%rd8], %f3024;
	bar.sync 	0;
	ld.global.f32 	%f3025, [%rd10+3584];
	st.shared.f32 	[%r16], %f3025;
	add.s32 	%r136, %r17, 2896;
	mul.wide.u32 	%rd235, %r136, 4;
	add.s64 	%rd236, %rd5, %rd235;
	ld.global.f32 	%f3026, [%rd236];
	st.shared.f32 	[%r21], %f3026;
	bar.sync 	0;
	ld.global.f32 	%f3027, [%rd8];
	ld.shared.f32 	%f3028, [%r23];
	ld.shared.f32 	%f3029, [%r24];
	fma.rn.f32 	%f3030, %f3028, %f3029, %f3027;
	ld.shared.f32 	%f3031, [%r23+4];
	ld.shared.f32 	%f3032, [%r24+32];
	fma.rn.f32 	%f3033, %f3031, %f3032, %f3030;
	ld.shared.f32 	%f3034, [%r23+8];
	ld.shared.f32 	%f3035, [%r24+64];
	fma.rn.f32 	%f3036, %f3034, %f3035, %f3033;
	ld.shared.f32 	%f3037, [%r23+12];
	ld.shared.f32 	%f3038, [%r24+96];
	fma.rn.f32 	%f3039, %f3037, %f3038, %f3036;
	ld.shared.f32 	%f3040, [%r23+16];
	ld.shared.f32 	%f3041, [%r24+128];
	fma.rn.f32 	%f3042, %f3040, %f3041, %f3039;
	ld.shared.f32 	%f3043, [%r23+20];
	ld.shared.f32 	%f3044, [%r24+160];
	fma.rn.f32 	%f3045, %f3043, %f3044, %f3042;
	ld.shared.f32 	%f3046, [%r23+24];
	ld.shared.f32 	%f3047, [%r24+192];
	fma.rn.f32 	%f3048, %f3046, %f3047, %f3045;
	ld.shared.f32 	%f3049, [%r23+28];
	ld.shared.f32 	%f3050, [%r24+224];
	fma.rn.f32 	%f3051, %f3049, %f3050, %f3048;
	st.global.f32 	[%rd8], %f3051;
	bar.sync 	0;
	ld.global.f32 	%f3052, [%rd10+3616];
	st.shared.f32 	[%r16], %f3052;
	add.s32 	%r137, %r17, 2904;
	mul.wide.u32 	%rd237, %r137, 4;
	add.s64 	%rd238, %rd5, %rd237;
	ld.global.f32 	%f3053, [%rd238];
	st.shared.f32 	[%r21], %f3053;
	bar.sync 	0;
	ld.global.f32 	%f3054, [%rd8];
	ld.shared.f32 	%f3055, [%r23];
	ld.shared.f32 	%f3056, [%r24];
	fma.rn.f32 	%f3057, %f3055, %f3056, %f3054;
	ld.shared.f32 	%f3058, [%r23+4];
	ld.shared.f32 	%f3059, [%r24+32];
	fma.rn.f32 	%f3060, %f3058, %f3059, %f3057;
	ld.shared.f32 	%f3061, [%r23+8];
	ld.shared.f32 	%f3062, [%r24+64];
	fma.rn.f32 	%f3063, %f3061, %f3062, %f3060;
	ld.shared.f32 	%f3064, [%r23+12];
	ld.shared.f32 	%f3065, [%r24+96];
	fma.rn.f32 	%f3066, %f3064, %f3065, %f3063;
	ld.shared.f32 	%f3067, [%r23+16];
	ld.shared.f32 	%f3068, [%r24+128];
	fma.rn.f32 	%f3069, %f3067, %f3068, %f3066;
	ld.shared.f32 	%f3070, [%r23+20];
	ld.shared.f32 	%f3071, [%r24+160];
	fma.rn.f32 	%f3072, %f3070, %f3071, %f3069;
	ld.shared.f32 	%f3073, [%r23+24];
	ld.shared.f32 	%f3074, [%r24+192];
	fma.rn.f32 	%f3075, %f3073, %f3074, %f3072;
	ld.shared.f32 	%f3076, [%r23+28];
	ld.shared.f32 	%f3077, [%r24+224];
	fma.rn.f32 	%f3078, %f3076, %f3077, %f3075;
	st.global.f32 	[%rd8], %f3078;
	bar.sync 	0;
	ld.global.f32 	%f3079, [%rd10+3648];
	st.shared.f32 	[%r16], %f3079;
	add.s32 	%r138, %r17, 2912;
	mul.wide.u32 	%rd239, %r138, 4;
	add.s64 	%rd240, %rd5, %rd239;
	ld.global.f32 	%f3080, [%rd240];
	st.shared.f32 	[%r21], %f3080;
	bar.sync 	0;
	ld.global.f32 	%f3081, [%rd8];
	ld.shared.f32 	%f3082, [%r23];
	ld.shared.f32 	%f3083, [%r24];
	fma.rn.f32 	%f3084, %f3082, %f3083, %f3081;
	ld.shared.f32 	%f3085, [%r23+4];
	ld.shared.f32 	%f3086, [%r24+32];
	fma.rn.f32 	%f3087, %f3085, %f3086, %f3084;
	ld.shared.f32 	%f3088, [%r23+8];
	ld.shared.f32 	%f3089, [%r24+64];
	fma.rn.f32 	%f3090, %f3088, %f3089, %f3087;
	ld.shared.f32 	%f3091, [%r23+12];
	ld.shared.f32 	%f3092, [%r24+96];
	fma.rn.f32 	%f3093, %f3091, %f3092, %f3090;
	ld.shared.f32 	%f3094, [%r23+16];
	ld.shared.f32 	%f3095, [%r24+128];
	fma.rn.f32 	%f3096, %f3094, %f3095, %f3093;
	ld.shared.f32 	%f3097, [%r23+20];
	ld.shared.f32 	%f3098, [%r24+160];
	fma.rn.f32 	%f3099, %f3097, %f3098, %f3096;
	ld.shared.f32 	%f3100, [%r23+24];
	ld.shared.f32 	%f3101, [%r24+192];
	fma.rn.f32 	%f3102, %f3100, %f3101, %f3099;
	ld.shared.f32 	%f3103, [%r23+28];
	ld.shared.f32 	%f3104, [%r24+224];
	fma.rn.f32 	%f3105, %f3103, %f3104, %f3102;
	st.global.f32 	[%rd8], %f3105;
	bar.sync 	0;
	ld.global.f32 	%f3106, [%rd10+3680];
	st.shared.f32 	[%r16], %f3106;
	add.s32 	%r139, %r17, 2920;
	mul.wide.u32 	%rd241, %r139, 4;
	add.s64 	%rd242, %rd5, %rd241;
	ld.global.f32 	%f3107, [%rd242];
	st.shared.f32 	[%r21], %f3107;
	bar.sync 	0;
	ld.global.f32 	%f3108, [%rd8];
	ld.shared.f32 	%f3109, [%r23];
	ld.shared.f32 	%f3110, [%r24];
	fma.rn.f32 	%f3111, %f3109, %f3110, %f3108;
	ld.shared.f32 	%f3112, [%r23+4];
	ld.shared.f32 	%f3113, [%r24+32];
	fma.rn.f32 	%f3114, %f3112, %f3113, %f3111;
	ld.shared.f32 	%f3115, [%r23+8];
	ld.shared.f32 	%f3116, [%r24+64];
	fma.rn.f32 	%f3117, %f3115, %f3116, %f3114;
	ld.shared.f32 	%f3118, [%r23+12];
	ld.shared.f32 	%f3119, [%r24+96];
	fma.rn.f32 	%f3120, %f3118, %f3119, %f3117;
	ld.shared.f32 	%f3121, [%r23+16];
	ld.shared.f32 	%f3122, [%r24+128];
	fma.rn.f32 	%f3123, %f3121, %f3122, %f3120;
	ld.shared.f32 	%f3124, [%r23+20];
	ld.shared.f32 	%f3125, [%r24+160];
	fma.rn.f32 	%f3126, %f3124, %f3125, %f3123;
	ld.shared.f32 	%f3127, [%r23+24];
	ld.shared.f32 	%f3128, [%r24+192];
	fma.rn.f32 	%f3129, %f3127, %f3128, %f3126;
	ld.shared.f32 	%f3130, [%r23+28];
	ld.shared.f32 	%f3131, [%r24+224];
	fma.rn.f32 	%f3132, %f3130, %f3131, %f3129;
	st.global.f32 	[%rd8], %f3132;
	bar.sync 	0;
	ld.global.f32 	%f3133, [%rd10+3712];
	st.shared.f32 	[%r16], %f3133;
	add.s32 	%r140, %r17, 2928;
	mul.wide.u32 	%rd243, %r140, 4;
	add.s64 	%rd244, %rd5, %rd243;
	ld.global.f32 	%f3134, [%rd244];
	st.shared.f32 	[%r21], %f3134;
	bar.sync 	0;
	ld.global.f32 	%f3135, [%rd8];
	ld.shared.f32 	%f3136, [%r23];
	ld.shared.f32 	%f3137, [%r24];
	fma.rn.f32 	%f3138, %f3136, %f3137, %f3135;
	ld.shared.f32 	%f3139, [%r23+4];
	ld.shared.f32 	%f3140, [%r24+32];
	fma.rn.f32 	%f3141, %f3139, %f3140, %f3138;
	ld.shared.f32 	%f3142, [%r23+8];
	ld.shared.f32 	%f3143, [%r24+64];
	fma.rn.f32 	%f3144, %f3142, %f3143, %f3141;
	ld.shared.f32 	%f3145, [%r23+12];
	ld.shared.f32 	%f3146, [%r24+96];
	fma.rn.f32 	%f3147, %f3145, %f3146, %f3144;
	ld.shared.f32 	%f3148, [%r23+16];
	ld.shared.f32 	%f3149, [%r24+128];
	fma.rn.f32 	%f3150, %f3148, %f3149, %f3147;
	ld.shared.f32 	%f3151, [%r23+20];
	ld.shared.f32 	%f3152, [%r24+160];
	fma.rn.f32 	%f3153, %f3151, %f3152, %f3150;
	ld.shared.f32 	%f3154, [%r23+24];
	ld.shared.f32 	%f3155, [%r24+192];
	fma.rn.f32 	%f3156, %f3154, %f3155, %f3153;
	ld.shared.f32 	%f3157, [%r23+28];
	ld.shared.f32 	%f3158, [%r24+224];
	fma.rn.f32 	%f3159, %f3157, %f3158, %f3156;
	st.global.f32 	[%rd8], %f3159;
	bar.sync 	0;
	ld.global.f32 	%f3160, [%rd10+3744];
	st.shared.f32 	[%r16], %f3160;
	add.s32 	%r141, %r17, 2936;
	mul.wide.u32 	%rd245, %r141, 4;
	add.s64 	%rd246, %rd5, %rd245;
	ld.global.f32 	%f3161, [%rd246];
	st.shared.f32 	[%r21], %f3161;
	bar.sync 	0;
	ld.global.f32 	%f3162, [%rd8];
	ld.shared.f32 	%f3163, [%r23];
	ld.shared.f32 	%f3164, [%r24];
	fma.rn.f32 	%f3165, %f3163, %f3164, %f3162;
	ld.shared.f32 	%f3166, [%r23+4];
	ld.shared.f32 	%f3167, [%r24+32];
	fma.rn.f32 	%f3168, %f3166, %f3167, %f3165;
	ld.shared.f32 	%f3169, [%r23+8];
	ld.shared.f32 	%f3170, [%r24+64];
	fma.rn.f32 	%f3171, %f3169, %f3170, %f3168;
	ld.shared.f32 	%f3172, [%r23+12];
	ld.shared.f32 	%f3173, [%r24+96];
	fma.rn.f32 	%f3174, %f3172, %f3173, %f3171;
	ld.shared.f32 	%f3175, [%r23+16];
	ld.shared.f32 	%f3176, [%r24+128];
	fma.rn.f32 	%f3177, %f3175, %f3176, %f3174;
	ld.shared.f32 	%f3178, [%r23+20];
	ld.shared.f32 	%f3179, [%r24+160];
	fma.rn.f32 	%f3180, %f3178, %f3179, %f3177;
	ld.shared.f32 	%f3181, [%r23+24];
	ld.shared.f32 	%f3182, [%r24+192];
	fma.rn.f32 	%f3183, %f3181, %f3182, %f3180;
	ld.shared.f32 	%f3184, [%r23+28];
	ld.shared.f32 	%f3185, [%r24+224];
	fma.rn.f32 	%f3186, %f3184, %f3185, %f3183;
	st.global.f32 	[%rd8], %f3186;
	bar.sync 	0;
	ld.global.f32 	%f3187, [%rd10+3776];
	st.shared.f32 	[%r16], %f3187;
	add.s32 	%r142, %r17, 2944;
	mul.wide.u32 	%rd247, %r142, 4;
	add.s64 	%rd248, %rd5, %rd247;
	ld.global.f32 	%f3188, [%rd248];
	st.shared.f32 	[%r21], %f3188;
	bar.sync 	0;
	ld.global.f32 	%f3189, [%rd8];
	ld.shared.f32 	%f3190, [%r23];
	ld.shared.f32 	%f3191, [%r24];
	fma.rn.f32 	%f3192, %f3190, %f3191, %f3189;
	ld.shared.f32 	%f3193, [%r23+4];
	ld.shared.f32 	%f3194, [%r24+32];
	fma.rn.f32 	%f3195, %f3193, %f3194, %f3192;
	ld.shared.f32 	%f3196, [%r23+8];
	ld.shared.f32 	%f3197, [%r24+64];
	fma.rn.f32 	%f3198, %f3196, %f3197, %f3195;
	ld.shared.f32 	%f3199, [%r23+12];
	ld.shared.f32 	%f3200, [%r24+96];
	fma.rn.f32 	%f3201, %f3199, %f3200, %f3198;
	ld.shared.f32 	%f3202, [%r23+16];
	ld.shared.f32 	%f3203, [%r24+128];
	fma.rn.f32 	%f3204, %f3202, %f3203, %f3201;
	ld.shared.f32 	%f3205, [%r23+20];
	ld.shared.f32 	%f3206, [%r24+160];
	fma.rn.f32 	%f3207, %f3205, %f3206, %f3204;
	ld.shared.f32 	%f3208, [%r23+24];
	ld.shared.f32 	%f3209, [%r24+192];
	fma.rn.f32 	%f3210, %f3208, %f3209, %f3207;
	ld.shared.f32 	%f3211, [%r23+28];
	ld.shared.f32 	%f3212, [%r24+224];
	fma.rn.f32 	%f3213, %f3211, %f3212, %f3210;
	st.global.f32 	[%rd8], %f3213;
	bar.sync 	0;
	ld.global.f32 	%f3214, [%rd10+3808];
	st.shared.f32 	[%r16], %f3214;
	add.s32 	%r143, %r17, 2952;
	mul.wide.u32 	%rd249, %r143, 4;
	add.s64 	%rd250, %rd5, %rd249;
	ld.global.f32 	%f3215, [%rd250];
	st.shared.f32 	[%r21], %f3215;
	bar.sync 	0;
	ld.global.f32 	%f3216, [%rd8];
	ld.shared.f32 	%f3217, [%r23];
	ld.shared.f32 	%f3218, [%r24];
	fma.rn.f32 	%f3219, %f3217, %f3218, %f3216;
	ld.shared.f32 	%f3220, [%r23+4];
	ld.shared.f32 	%f3221, [%r24+32];
	fma.rn.f32 	%f3222, %f3220, %f3221, %f3219;
	ld.shared.f32 	%f3223, [%r23+8];
	ld.shared.f32 	%f3224, [%r24+64];
	fma.rn.f32 	%f3225, %f3223, %f3224, %f3222;
	ld.shared.f32 	%f3226, [%r23+12];
	ld.shared.f32 	%f3227, [%r24+96];
	fma.rn.f32 	%f3228, %f3226, %f3227, %f3225;
	ld.shared.f32 	%f3229, [%r23+16];
	ld.shared.f32 	%f3230, [%r24+128];
	fma.rn.f32 	%f3231, %f3229, %f3230, %f3228;
	ld.shared.f32 	%f3232, [%r23+20];
	ld.shared.f32 	%f3233, [%r24+160];
	fma.rn.f32 	%f3234, %f3232, %f3233, %f3231;
	ld.shared.f32 	%f3235, [%r23+24];
	ld.shared.f32 	%f3236, [%r24+192];
	fma.rn.f32 	%f3237, %f3235, %f3236, %f3234;
	ld.shared.f32 	%f3238, [%r23+28];
	ld.shared.f32 	%f3239, [%r24+224];
	fma.rn.f32 	%f3240, %f3238, %f3239, %f3237;
	st.global.f32 	[%rd8], %f3240;
	bar.sync 	0;
	ld.global.f32 	%f3241, [%rd10+3840];
	st.shared.f32 	[%r16], %f3241;
	add.s32 	%r144, %r17, 2960;
	mul.wide.u32 	%rd251, %r144, 4;
	add.s64 	%rd252, %rd5, %rd251;
	ld.global.f32 	%f3242, [%rd252];
	st.shared.f32 	[%r21], %f3242;
	bar.sync 	0;
	ld.global.f32 	%f3243, [%rd8];
	ld.shared.f32 	%f3244, [%r23];
	ld.shared.f32 	%f3245, [%r24];
	fma.rn.f32 	%f3246, %f3244, %f3245, %f3243;
	ld.shared.f32 	%f3247, [%r23+4];
	ld.shared.f32 	%f3248, [%r24+32];
	fma.rn.f32 	%f3249, %f3247, %f3248, %f3246;
	ld.shared.f32 	%f3250, [%r23+8];
	ld.shared.f32 	%f3251, [%r24+64];
	fma.rn.f32 	%f3252, %f3250, %f3251, %f3249;
	ld.shared.f32 	%f3253, [%r23+12];
	ld.shared.f32 	%f3254, [%r24+96];
	fma.rn.f32 	%f3255, %f3253, %f3254, %f3252;
	ld.shared.f32 	%f3256, [%r23+16];
	ld.shared.f32 	%f3257, [%r24+128];
	fma.rn.f32 	%f3258, %f3256, %f3257, %f3255;
	ld.shared.f32 	%f3259, [%r23+20];
	ld.shared.f32 	%f3260, [%r24+160];
	fma.rn.f32 	%f3261, %f3259, %f3260, %f3258;
	ld.shared.f32 	%f3262, [%r23+24];
	ld.shared.f32 	%f3263, [%r24+192];
	fma.rn.f32 	%f3264, %f3262, %f3263, %f3261;
	ld.shared.f32 	%f3265, [%r23+28];
	ld.shared.f32 	%f3266, [%r24+224];
	fma.rn.f32 	%f3267, %f3265, %f3266, %f3264;
	st.global.f32 	[%rd8], %f3267;
	bar.sync 	0;
	ld.global.f32 	%f3268, [%rd10+3872];
	st.shared.f32 	[%r16], %f3268;
	add.s32 	%r145, %r17, 2968;
	mul.wide.u32 	%rd253, %r145, 4;
	add.s64 	%rd254, %rd5, %rd253;
	ld.global.f32 	%f3269, [%rd254];
	st.shared.f32 	[%r21], %f3269;
	bar.sync 	0;
	ld.global.f32 	%f3270, [%rd8];
	ld.shared.f32 	%f3271, [%r23];
	ld.shared.f32 	%f3272, [%r24];
	fma.rn.f32 	%f3273, %f3271, %f3272, %f3270;
	ld.shared.f32 	%f3274, [%r23+4];
	ld.shared.f32 	%f3275, [%r24+32];
	fma.rn.f32 	%f3276, %f3274, %f3275, %f3273;
	ld.shared.f32 	%f3277, [%r23+8];
	ld.shared.f32 	%f3278, [%r24+64];
	fma.rn.f32 	%f3279, %f3277, %f3278, %f3276;
	ld.shared.f32 	%f3280, [%r23+12];
	ld.shared.f32 	%f3281, [%r24+96];
	fma.rn.f32 	%f3282, %f3280, %f3281, %f3279;
	ld.shared.f32 	%f3283, [%r23+16];
	ld.shared.f32 	%f3284, [%r24+128];
	fma.rn.f32 	%f3285, %f3283, %f3284, %f3282;
	ld.shared.f32 	%f3286, [%r23+20];
	ld.shared.f32 	%f3287, [%r24+160];
	fma.rn.f32 	%f3288, %f3286, %f3287, %f3285;
	ld.shared.f32 	%f3289, [%r23+24];
	ld.shared.f32 	%f3290, [%r24+192];
	fma.rn.f32 	%f3291, %f3289, %f3290, %f3288;
	ld.shared.f32 	%f3292, [%r23+28];
	ld.shared.f32 	%f3293, [%r24+224];
	fma.rn.f32 	%f3294, %f3292, %f3293, %f3291;
	st.global.f32 	[%rd8], %f3294;
	bar.sync 	0;
	ld.global.f32 	%f3295, [%rd10+3904];
	st.shared.f32 	[%r16], %f3295;
	add.s32 	%r146, %r17, 2976;
	mul.wide.u32 	%rd255, %r146, 4;
	add.s64 	%rd256, %rd5, %rd255;
	ld.global.f32 	%f3296, [%rd256];
	st.shared.f32 	[%r21], %f3296;
	bar.sync 	0;
	ld.global.f32 	%f3297, [%rd8];
	ld.shared.f32 	%f3298, [%r23];
	ld.shared.f32 	%f3299, [%r24];
	fma.rn.f32 	%f3300, %f3298, %f3299, %f3297;
	ld.shared.f32 	%f3301, [%r23+4];
	ld.shared.f32 	%f3302, [%r24+32];
	fma.rn.f32 	%f3303, %f3301, %f3302, %f3300;
	ld.shared.f32 	%f3304, [%r23+8];
	ld.shared.f32 	%f3305, [%r24+64];
	fma.rn.f32 	%f3306, %f3304, %f3305, %f3303;
	ld.shared.f32 	%f3307, [%r23+12];
	ld.shared.f32 	%f3308, [%r24+96];
	fma.rn.f32 	%f3309, %f3307, %f3308, %f3306;
	ld.shared.f32 	%f3310, [%r23+16];
	ld.shared.f32 	%f3311, [%r24+128];
	fma.rn.f32 	%f3312, %f3310, %f3311, %f3309;
	ld.shared.f32 	%f3313, [%r23+20];
	ld.shared.f32 	%f3314, [%r24+160];
	fma.rn.f32 	%f3315, %f3313, %f3314, %f3312;
	ld.shared.f32 	%f3316, [%r23+24];
	ld.shared.f32 	%f3317, [%r24+192];
	fma.rn.f32 	%f3318, %f3316, %f3317, %f3315;
	ld.shared.f32 	%f3319, [%r23+28];
	ld.shared.f32 	%f3320, [%r24+224];
	fma.rn.f32 	%f3321, %f3319, %f3320, %f3318;
	st.global.f32 	[%rd8], %f3321;
	bar.sync 	0;
	ld.global.f32 	%f3322, [%rd10+3936];
	st.shared.f32 	[%r16], %f3322;
	add.s32 	%r147, %r17, 2984;
	mul.wide.u32 	%rd257, %r147, 4;
	add.s64 	%rd258, %rd5, %rd257;
	ld.global.f32 	%f3323, [%rd258];
	st.shared.f32 	[%r21], %f3323;
	bar.sync 	0;
	ld.global.f32 	%f3324, [%rd8];
	ld.shared.f32 	%f3325, [%r23];
	ld.shared.f32 	%f3326, [%r24];
	fma.rn.f32 	%f3327, %f3325, %f3326, %f3324;
	ld.shared.f32 	%f3328, [%r23+4];
	ld.shared.f32 	%f3329, [%r24+32];
	fma.rn.f32 	%f3330, %f3328, %f3329, %f3327;
	ld.shared.f32 	%f3331, [%r23+8];
	ld.shared.f32 	%f3332, [%r24+64];
	fma.rn.f32 	%f3333, %f3331, %f3332, %f3330;
	ld.shared.f32 	%f3334, [%r23+12];
	ld.shared.f32 	%f3335, [%r24+96];
	fma.rn.f32 	%f3336, %f3334, %f3335, %f3333;
	ld.shared.f32 	%f3337, [%r23+16];
	ld.shared.f32 	%f3338, [%r24+128];
	fma.rn.f32 	%f3339, %f3337, %f3338, %f3336;
	ld.shared.f32 	%f3340, [%r23+20];
	ld.shared.f32 	%f3341, [%r24+160];
	fma.rn.f32 	%f3342, %f3340, %f3341, %f3339;
	ld.shared.f32 	%f3343, [%r23+24];
	ld.shared.f32 	%f3344, [%r24+192];
	fma.rn.f32 	%f3345, %f3343, %f3344, %f3342;
	ld.shared.f32 	%f3346, [%r23+28];
	ld.shared.f32 	%f3347, [%r24+224];
	fma.rn.f32 	%f3348, %f3346, %f3347, %f3345;
	st.global.f32 	[%rd8], %f3348;
	bar.sync 	0;
	ld.global.f32 	%f3349, [%rd10+3968];
	st.shared.f32 	[%r16], %f3349;
	add.s32 	%r148, %r17, 2992;
	mul.wide.u32 	%rd259, %r148, 4;
	add.s64 	%rd260, %rd5, %rd259;
	ld.global.f32 	%f3350, [%rd260];
	st.shared.f32 	[%r21], %f3350;
	bar.sync 	0;
	ld.global.f32 	%f3351, [%rd8];
	ld.shared.f32 	%f3352, [%r23];
	ld.shared.f32 	%f3353, [%r24];
	fma.rn.f32 	%f3354, %f3352, %f3353, %f3351;
	ld.shared.f32 	%f3355, [%r23+4];
	ld.shared.f32 	%f3356, [%r24+32];
	fma.rn.f32 	%f3357, %f3355, %f3356, %f3354;
	ld.shared.f32 	%f3358, [%r23+8];
	ld.shared.f32 	%f3359, [%r24+64];
	fma.rn.f32 	%f3360, %f3358, %f3359, %f3357;
	ld.shared.f32 	%f3361, [%r23+12];
	ld.shared.f32 	%f3362, [%r24+96];
	fma.rn.f32 	%f3363, %f3361, %f3362, %f3360;
	ld.shared.f32 	%f3364, [%r23+16];
	ld.shared.f32 	%f3365, [%r24+128];
	fma.rn.f32 	%f3366, %f3364, %f3365, %f3363;
	ld.shared.f32 	%f3367, [%r23+20];
	ld.shared.f32 	%f3368, [%r24+160];
	fma.rn.f32 	%f3369, %f3367, %f3368, %f3366;
	ld.shared.f32 	%f3370, [%r23+24];
	ld.shared.f32 	%f3371, [%r24+192];
	fma.rn.f32 	%f3372, %f3370, %f3371, %f3369;
	ld.shared.f32 	%f3373, [%r23+28];
	ld.shared.f32 	%f3374, [%r24+224];
	fma.rn.f32 	%f3375, %f3373, %f3374, %f3372;
	st.global.f32 	[%rd8], %f3375;
	bar.sync 	0;
	ld.global.f32 	%f3376, [%rd10+4000];
	st.shared.f32 	[%r16], %f3376;
	add.s32 	%r149, %r17, 3000;
	mul.wide.u32 	%rd261, %r149, 4;
	add.s64 	%rd262, %rd5, %rd261;
	ld.global.f32 	%f3377, [%rd262];
	st.shared.f32 	[%r21], %f3377;
	bar.sync 	0;
	ld.global.f32 	%f3378, [%rd8];
	ld.shared.f32 	%f3379, [%r23];
	ld.shared.f32 	%f3380, [%r24];
	fma.rn.f32 	%f3381, %f3379, %f3380, %f3378;
	ld.shared.f32 	%f3382, [%r23+4];
	ld.shared.f32 	%f3383, [%r24+32];
	fma.rn.f32 	%f3384, %f3382, %f3383, %f3381;
	ld.shared.f32 	%f3385, [%r23+8];
	ld.shared.f32 	%f3386, [%r24+64];
	fma.rn.f32 	%f3387, %f3385, %f3386, %f3384;
	ld.shared.f32 	%f3388, [%r23+12];
	ld.shared.f32 	%f3389, [%r24+96];
	fma.rn.f32 	%f3390, %f3388, %f3389, %f3387;
	ld.shared.f32 	%f3391, [%r23+16];
	ld.shared.f32 	%f3392, [%r24+128];
	fma.rn.f32 	%f3393, %f3391, %f3392, %f3390;
	ld.shared.f32 	%f3394, [%r23+20];
	ld.shared.f32 	%f3395, [%r24+160];
	fma.rn.f32 	%f3396, %f3394, %f3395, %f3393;
	ld.shared.f32 	%f3397, [%r23+24];
	ld.shared.f32 	%f3398, [%r24+192];
	fma.rn.f32 	%f3399, %f3397, %f3398, %f3396;
	ld.shared.f32 	%f3400, [%r23+28];
	ld.shared.f32 	%f3401, [%r24+224];
	fma.rn.f32 	%f3402, %f3400, %f3401, %f3399;
	st.global.f32 	[%rd8], %f3402;
	bar.sync 	0;
	ld.global.f32 	%f3403, [%rd10+4032];
	st.shared.f32 	[%r16], %f3403;
	add.s32 	%r150, %r17, 3008;
	mul.wide.u32 	%rd263, %r150, 4;
	add.s64 	%rd264, %rd5, %rd263;
	ld.global.f32 	%f3404, [%rd264];
	st.shared.f32 	[%r21], %f3404;
	bar.sync 	0;
	ld.global.f32 	%f3405, [%rd8];
	ld.shared.f32 	%f3406, [%r23];
	ld.shared.f32 	%f3407, [%r24];
	fma.rn.f32 	%f3408, %f3406, %f3407, %f3405;
	ld.shared.f32 	%f3409, [%r23+4];
	ld.shared.f32 	%f3410, [%r24+32];
	fma.rn.f32 	%f3411, %f3409, %f3410, %f3408;
	ld.shared.f32 	%f3412, [%r23+8];
	ld.shared.f32 	%f3413, [%r24+64];
	fma.rn.f32 	%f3414, %f3412, %f3413, %f3411;
	ld.shared.f32 	%f3415, [%r23+12];
	ld.shared.f32 	%f3416, [%r24+96];
	fma.rn.f32 	%f3417, %f3415, %f3416, %f3414;
	ld.shared.f32 	%f3418, [%r23+16];
	ld.shared.f32 	%f3419, [%r24+128];
	fma.rn.f32 	%f3420, %f3418, %f3419, %f3417;
	ld.shared.f32 	%f3421, [%r23+20];
	ld.shared.f32 	%f3422, [%r24+160];
	fma.rn.f32 	%f3423, %f3421, %f3422, %f3420;
	ld.shared.f32 	%f3424, [%r23+24];
	ld.shared.f32 	%f3425, [%r24+192];
	fma.rn.f32 	%f3426, %f3424, %f3425, %f3423;
	ld.shared.f32 	%f3427, [%r23+28];
	ld.shared.f32 	%f3428, [%r24+224];
	fma.rn.f32 	%f3429, %f3427, %f3428, %f3426;
	st.global.f32 	[%rd8], %f3429;
	bar.sync 	0;
	ld.global.f32 	%f3430, [%rd10+4064];
	st.shared.f32 	[%r16], %f3430;
	add.s32 	%r151, %r17, 3016;
	mul.wide.u32 	%rd265, %r151, 4;
	add.s64 	%rd266, %rd5, %rd265;
	ld.global.f32 	%f3431, [%rd266];
	st.shared.f32 	[%r21], %f3431;
	bar.sync 	0;
	ld.global.f32 	%f3432, [%rd8];
	ld.shared.f32 	%f3433, [%r23];
	ld.shared.f32 	%f3434, [%r24];
	fma.rn.f32 	%f3435, %f3433, %f3434, %f3432;
	ld.shared.f32 	%f3436, [%r23+4];
	ld.shared.f32 	%f3437, [%r24+32];
	fma.rn.f32 	%f3438, %f3436, %f3437, %f3435;
	ld.shared.f32 	%f3439, [%r23+8];
	ld.shared.f32 	%f3440, [%r24+64];
	fma.rn.f32 	%f3441, %f3439, %f3440, %f3438;
	ld.shared.f32 	%f3442, [%r23+12];
	ld.shared.f32 	%f3443, [%r24+96];
	fma.rn.f32 	%f3444, %f3442, %f3443, %f3441;
	ld.shared.f32 	%f3445, [%r23+16];
	ld.shared.f32 	%f3446, [%r24+128];
	fma.rn.f32 	%f3447, %f3445, %f3446, %f3444;
	ld.shared.f32 	%f3448, [%r23+20];
	ld.shared.f32 	%f3449, [%r24+160];
	fma.rn.f32 	%f3450, %f3448, %f3449, %f3447;
	ld.shared.f32 	%f3451, [%r23+24];
	ld.shared.f32 	%f3452, [%r24+192];
	fma.rn.f32 	%f3453, %f3451, %f3452, %f3450;
	ld.shared.f32 	%f3454, [%r23+28];
	ld.shared.f32 	%f3455, [%r24+224];
	fma.rn.f32 	%f3456, %f3454, %f3455, %f3453;
	st.global.f32 	[%rd8], %f3456;
	bar.sync 	0;
	ld.global.f32 	%f3457, [%rd10+4096];
	st.shared.f32 	[%r16], %f3457;
	add.s32 	%r152, %r17, 3024;
	mul.wide.u32 	%rd267, %r152, 4;
	add.s64 	%rd268, %rd5, %rd267;
	ld.global.f32 	%f3458, [%rd268];
	st.shared.f32 	[%r21], %f3458;
	bar.sync 	0;
	ld.global.f32 	%f3459, [%rd8];
	ld.shared.f32 	%f3460, [%r23];
	ld.shared.f32 	%f3461, [%r24];
	fma.rn.f32 	%f3462, %f3460, %f3461, %f3459;
	ld.shared.f32 	%f3463, [%r23+4];
	ld.shared.f32 	%f3464, [%r24+32];
	fma.rn.f32 	%f3465, %f3463, %f3464, %f3462;
	ld.shared.f32 	%f3466, [%r23+8];
	ld.shared.f32 	%f3467, [%r24+64];
	fma.rn.f32 	%f3468, %f3466, %f3467, %f3465;
	ld.shared.f32 	%f3469, [%r23+12];
	ld.shared.f32 	%f3470, [%r24+96];
	fma.rn.f32 	%f3471, %f3469, %f3470, %f3468;
	ld.shared.f32 	%f3472, [%r23+16];
	ld.shared.f32 	%f3473, [%r24+128];
	fma.rn.f32 	%f3474, %f3472, %f3473, %f3471;
	ld.shared.f32 	%f3475, [%r23+20];
	ld.shared.f32 	%f3476, [%r24+160];
	fma.rn.f32 	%f3477, %f3475, %f3476, %f3474;
	ld.shared.f32 	%f3478, [%r23+24];
	ld.shared.f32 	%f3479, [%r24+192];
	fma.rn.f32 	%f3480, %f3478, %f3479, %f3477;
	ld.shared.f32 	%f3481, [%r23+28];
	ld.shared.f32 	%f3482, [%r24+224];
	fma.rn.f32 	%f3483, %f3481, %f3482, %f3480;
	st.global.f32 	[%rd8], %f3483;
	bar.sync 	0;
	ld.global.f32 	%f3484, [%rd10+4128];
	st.shared.f32 	[%r16], %f3484;
	add.s32 	%r153, %r17, 3032;
	mul.wide.u32 	%rd269, %r153, 4;
	add.s64 	%rd270, %rd5, %rd269;
	ld.global.f32 	%f3485, [%rd270];
	st.shared.f32 	[%r21], %f3485;
	bar.sync 	0;
	ld.global.f32 	%f3486, [%rd8];
	ld.shared.f32 	%f3487, [%r23];
	ld.shared.f32 	%f3488, [%r24];
	fma.rn.f32 	%f3489, %f3487, %f3488, %f3486;
	ld.shared.f32 	%f3490, [%r23+4];
	ld.shared.f32 	%f3491, [%r24+32];
	fma.rn.f32 	%f3492, %f3490, %f3491, %f3489;
	ld.shared.f32 	%f3493, [%r23+8];
	ld.shared.f32 	%f3494, [%r24+64];
	fma.rn.f32 	%f3495, %f3493, %f3494, %f3492;
	ld.shared.f32 	%f3496, [%r23+12];
	ld.shared.f32 	%f3497, [%r24+96];
	fma.rn.f32 	%f3498, %f3496, %f3497, %f3495;
	ld.shared.f32 	%f3499, [%r23+16];
	ld.shared.f32 	%f3500, [%r24+128];
	fma.rn.f32 	%f3501, %f3499, %f3500, %f3498;
	ld.shared.f32 	%f3502, [%r23+20];
	ld.shared.f32 	%f3503, [%r24+160];
	fma.rn.f32 	%f3504, %f3502, %f3503, %f3501;
	ld.shared.f32 	%f3505, [%r23+24];
	ld.shared.f32 	%f3506, [%r24+192];
	fma.rn.f32 	%f3507, %f3505, %f3506, %f3504;
	ld.shared.f32 	%f3508, [%r23+28];
	ld.shared.f32 	%f3509, [%r24+224];
	fma.rn.f32 	%f3510, %f3508, %f3509, %f3507;
	st.global.f32 	[%rd8], %f3510;
	bar.sync 	0;
	ld.global.f32 	%f3511, [%rd10+4160];
	st.shared.f32 	[%r16], %f3511;
	add.s32 	%r154, %r17, 3040;
	mul.wide.u32 	%rd271, %r154, 4;
	add.s64 	%rd272, %rd5, %rd271;
	ld.global.f32 	%f3512, [%rd272];
	st.shared.f32 	[%r21], %f3512;
	bar.sync 	0;
	ld.global.f32 	%f3513, [%rd8];
	ld.shared.f32 	%f3514, [%r23];
	ld.shared.f32 	%f3515, [%r24];
	fma.rn.f32 	%f3516, %f3514, %f3515, %f3513;
	ld.shared.f32 	%f3517, [%r23+4];
	ld.shared.f32 	%f3518, [%r24+32];
	fma.rn.f32 	%f3519, %f3517, %f3518, %f3516;
	ld.shared.f32 	%f3520, [%r23+8];
	ld.shared.f32 	%f3521, [%r24+64];
	fma.rn.f32 	%f3522, %f3520, %f3521, %f3519;
	ld.shared.f32 	%f3523, [%r23+12];
	ld.shared.f32 	%f3524, [%r24+96];
	fma.rn.f32 	%f3525, %f3523, %f3524, %f3522;
	ld.shared.f32 	%f3526, [%r23+16];
	ld.shared.f32 	%f3527, [%r24+128];
	fma.rn.f32 	%f3528, %f3526, %f3527, %f3525;
	ld.shared.f32 	%f3529, [%r23+20];
	ld.shared.f32 	%f3530, [%r24+160];
	fma.rn.f32 	%f3531, %f3529, %f3530, %f3528;
	ld.shared.f32 	%f3532, [%r23+24];
	ld.shared.f32 	%f3533, [%r24+192];
	fma.rn.f32 	%f3534, %f3532, %f3533, %f3531;
	ld.shared.f32 	%f3535, [%r23+28];
	ld.shared.f32 	%f3536, [%r24+224];
	fma.rn.f32 	%f3537, %f3535, %f3536, %f3534;
	st.global.f32 	[%rd8], %f3537;
	bar.sync 	0;
	ld.global.f32 	%f3538, [%rd10+4192];
	st.shared.f32 	[%r16], %f3538;
	add.s32 	%r155, %r17, 3048;
	mul.wide.u32 	%rd273, %r155, 4;
	add.s64 	%rd274, %rd5, %rd273;
	ld.global.f32 	%f3539, [%rd274];
	st.shared.f32 	[%r21], %f3539;
	bar.sync 	0;
	ld.global.f32 	%f3540, [%rd8];
	ld.shared.f32 	%f3541, [%r23];
	ld.shared.f32 	%f3542, [%r24];
	fma.rn.f32 	%f3543, %f3541, %f3542, %f3540;
	ld.shared.f32 	%f3544, [%r23+4];
	ld.shared.f32 	%f3545, [%r24+32];
	fma.rn.f32 	%f3546, %f3544, %f3545, %f3543;
	ld.shared.f32 	%f3547, [%r23+8];
	ld.shared.f32 	%f3548, [%r24+64];
	fma.rn.f32 	%f3549, %f3547, %f3548, %f3546;
	ld.shared.f32 	%f3550, [%r23+12];
	ld.shared.f32 	%f3551, [%r24+96];
	fma.rn.f32 	%f3552, %f3550, %f3551, %f3549;
	ld.shared.f32 	%f3553, [%r23+16];
	ld.shared.f32 	%f3554, [%r24+128];
	fma.rn.f32 	%f3555, %f3553, %f3554, %f3552;
	ld.shared.f32 	%f3556, [%r23+20];
	ld.shared.f32 	%f3557, [%r24+160];
	fma.rn.f32 	%f3558, %f3556, %f3557, %f3555;
	ld.shared.f32 	%f3559, [%r23+24];
	ld.shared.f32 	%f3560, [%r24+192];
	fma.rn.f32 	%f3561, %f3559, %f3560, %f3558;
	ld.shared.f32 	%f3562, [%r23+28];
	ld.shared.f32 	%f3563, [%r24+224];
	fma.rn.f32 	%f3564, %f3562, %f3563, %f3561;
	st.global.f32 	[%rd8], %f3564;
	bar.sync 	0;
	ld.global.f32 	%f3565, [%rd10+4224];
	st.shared.f32 	[%r16], %f3565;
	add.s32 	%r156, %r17, 3056;
	mul.wide.u32 	%rd275, %r156, 4;
	add.s64 	%rd276, %rd5, %rd275;
	ld.global.f32 	%f3566, [%rd276];
	st.shared.f32 	[%r21], %f3566;
	bar.sync 	0;
	ld.global.f32 	%f3567, [%rd8];
	ld.shared.f32 	%f3568, [%r23];
	ld.shared.f32 	%f3569, [%r24];
	fma.rn.f32 	%f3570, %f3568, %f3569, %f3567;
	ld.shared.f32 	%f3571, [%r23+4];
	ld.shared.f32 	%f3572, [%r24+32];
	fma.rn.f32 	%f3573, %f3571, %f3572, %f3570;
	ld.shared.f32 	%f3574, [%r23+8];
	ld.shared.f32 	%f3575, [%r24+64];
	fma.rn.f32 	%f3576, %f3574, %f3575, %f3573;
	ld.shared.f32 	%f3577, [%r23+12];
	ld.shared.f32 	%f3578, [%r24+96];
	fma.rn.f32 	%f3579, %f3577, %f3578, %f3576;
	ld.shared.f32 	%f3580, [%r23+16];
	ld.shared.f32 	%f3581, [%r24+128];
	fma.rn.f32 	%f3582, %f3580, %f3581, %f3579;
	ld.shared.f32 	%f3583, [%r23+20];
	ld.shared.f32 	%f3584, [%r24+160];
	fma.rn.f32 	%f3585, %f3583, %f3584, %f3582;
	ld.shared.f32 	%f3586, [%r23+24];
	ld.shared.f32 	%f3587, [%r24+192];
	fma.rn.f32 	%f3588, %f3586, %f3587, %f3585;
	ld.shared.f32 	%f3589, [%r23+28];
	ld.shared.f32 	%f3590, [%r24+224];
	fma.rn.f32 	%f3591, %f3589, %f3590, %f3588;
	st.global.f32 	[%rd8], %f3591;
	bar.sync 	0;
	ld.global.f32 	%f3592, [%rd10+4256];
	st.shared.f32 	[%r16], %f3592;
	add.s32 	%r157, %r17, 3064;
	mul.wide.u32 	%rd277, %r157, 4;
	add.s64 	%rd278, %rd5, %rd277;
	ld.global.f32 	%f3593, [%rd278];
	st.shared.f32 	[%r21], %f3593;
	bar.sync 	0;
	ld.global.f32 	%f3594, [%rd8];
	ld.shared.f32 	%f3595, [%r23];
	ld.shared.f32 	%f3596, [%r24];
	fma.rn.f32 	%f3597, %f3595, %f3596, %f3594;
	ld.shared.f32 	%f3598, [%r23+4];
	ld.shared.f32 	%f3599, [%r24+32];
	fma.rn.f32 	%f3600, %f3598, %f3599, %f3597;
	ld.shared.f32 	%f3601, [%r23+8];
	ld.shared.f32 	%f3602, [%r24+64];
	fma.rn.f32 	%f3603, %f3601, %f3602, %f3600;
	ld.shared.f32 	%f3604, [%r23+12];
	ld.shared.f32 	%f3605, [%r24+96];
	fma.rn.f32 	%f3606, %f3604, %f3605, %f3603;
	ld.shared.f32 	%f3607, [%r23+16];
	ld.shared.f32 	%f3608, [%r24+128];
	fma.rn.f32 	%f3609, %f3607, %f3608, %f3606;
	ld.shared.f32 	%f3610, [%r23+20];
	ld.shared.f32 	%f3611, [%r24+160];
	fma.rn.f32 	%f3612, %f3610, %f3611, %f3609;
	ld.shared.f32 	%f3613, [%r23+24];
	ld.shared.f32 	%f3614, [%r24+192];
	fma.rn.f32 	%f3615, %f3613, %f3614, %f3612;
	ld.shared.f32 	%f3616, [%r23+28];
	ld.shared.f32 	%f3617, [%r24+224];
	fma.rn.f32 	%f3618, %f3616, %f3617, %f3615;
	st.global.f32 	[%rd8], %f3618;
	bar.sync 	0;
	ld.global.f32 	%f3619, [%rd10+4288];
	st.shared.f32 	[%r16], %f3619;
	add.s32 	%r158, %r17, 3072;
	mul.wide.u32 	%rd279, %r158, 4;
	add.s64 	%rd280, %rd5, %rd279;
	ld.global.f32 	%f3620, [%rd280];
	st.shared.f32 	[%r21], %f3620;
	bar.sync 	0;
	ld.global.f32 	%f3621, [%rd8];
	ld.shared.f32 	%f3622, [%r23];
	ld.shared.f32 	%f3623, [%r24];
	fma.rn.f32 	%f3624, %f3622, %f3623, %f3621;
	ld.shared.f32 	%f3625, [%r23+4];
	ld.shared.f32 	%f3626, [%r24+32];
	fma.rn.f32 	%f3627, %f3625, %f3626, %f3624;
	ld.shared.f32 	%f3628, [%r23+8];
	ld.shared.f32 	%f3629, [%r24+64];
	fma.rn.f32 	%f3630, %f3628, %f3629, %f3627;
	ld.shared.f32 	%f3631, [%r23+12];
	ld.shared.f32 	%f3632, [%r24+96];
	fma.rn.f32 	%f3633, %f3631, %f3632, %f3630;
	ld.shared.f32 	%f3634, [%r23+16];
	ld.shared.f32 	%f3635, [%r24+128];
	fma.rn.f32 	%f3636, %f3634, %f3635, %f3633;
	ld.shared.f32 	%f3637, [%r23+20];
	ld.shared.f32 	%f3638, [%r24+160];
	fma.rn.f32 	%f3639, %f3637, %f3638, %f3636;
	ld.shared.f32 	%f3640, [%r23+24];
	ld.shared.f32 	%f3641, [%r24+192];
	fma.rn.f32 	%f3642, %f3640, %f3641, %f3639;
	ld.shared.f32 	%f3643, [%r23+28];
	ld.shared.f32 	%f3644, [%r24+224];
	fma.rn.f32 	%f3645, %f3643, %f3644, %f3642;
	st.global.f32 	[%rd8], %f3645;
	bar.sync 	0;
	ld.global.f32 	%f3646, [%rd10+4320];
	st.shared.f32 	[%r16], %f3646;
	add.s32 	%r159, %r17, 3080;
	mul.wide.u32 	%rd281, %r159, 4;
	add.s64 	%rd282, %rd5, %rd281;
	ld.global.f32 	%f3647, [%rd282];
	st.shared.f32 	[%r21], %f3647;
	bar.sync 	0;
	ld.global.f32 	%f3648, [%rd8];
	ld.shared.f32 	%f3649, [%r23];
	ld.shared.f32 	%f3650, [%r24];
	fma.rn.f32 	%f3651, %f3649, %f3650, %f3648;
	ld.shared.f32 	%f3652, [%r23+4];
	ld.shared.f32 	%f3653, [%r24+32];
	fma.rn.f32 	%f3654, %f3652, %f3653, %f3651;
	ld.shared.f32 	%f3655, [%r23+8];
	ld.shared.f32 	%f3656, [%r24+64];
	fma.rn.f32 	%f3657, %f3655, %f3656, %f3654;
	ld.shared.f32 	%f3658, [%r23+12];
	ld.shared.f32 	%f3659, [%r24+96];
	fma.rn.f32 	%f3660, %f3658, %f3659, %f3657;
	ld.shared.f32 	%f3661, [%r23+16];
	ld.shared.f32 	%f3662, [%r24+128];
	fma.rn.f32 	%f3663, %f3661, %f3662, %f3660;
	ld.shared.f32 	%f3664, [%r23+20];
	ld.shared.f32 	%f3665, [%r24+160];
	fma.rn.f32 	%f3666, %f3664, %f3665, %f3663;
	ld.shared.f32 	%f3667, [%r23+24];
	ld.shared.f32 	%f3668, [%r24+192];
	fma.rn.f32 	%f3669, %f3667, %f3668, %f3666;
	ld.shared.f32 	%f3670, [%r23+28];
	ld.shared.f32 	%f3671, [%r24+224];
	fma.rn.f32 	%f3672, %f3670, %f3671, %f3669;
	st.global.f32 	[%rd8], %f3672;
	bar.sync 	0;
	ld.global.f32 	%f3673, [%rd10+4352];
	st.shared.f32 	[%r16], %f3673;
	add.s32 	%r160, %r17, 3088;
	mul.wide.u32 	%rd283, %r160, 4;
	add.s64 	%rd284, %rd5, %rd283;
	ld.global.f32 	%f3674, [%rd284];
	st.shared.f32 	[%r21], %f3674;
	bar.sync 	0;
	ld.global.f32 	%f3675, [%rd8];
	ld.shared.f32 	%f3676, [%r23];
	ld.shared.f32 	%f3677, [%r24];
	fma.rn.f32 	%f3678, %f3676, %f3677, %f3675;
	ld.shared.f32 	%f3679, [%r23+4];
	ld.shared.f32 	%f3680, [%r24+32];
	fma.rn.f32 	%f3681, %f3679, %f3680, %f3678;
	ld.shared.f32 	%f3682, [%r23+8];
	ld.shared.f32 	%f3683, [%r24+64];
	fma.rn.f32 	%f3684, %f3682, %f3683, %f3681;
	ld.shared.f32 	%f3685, [%r23+12];
	ld.shared.f32 	%f3686, [%r24+96];
	fma.rn.f32 	%f3687, %f3685, %f3686, %f3684;
	ld.shared.f32 	%f3688, [%r23+16];
	ld.shared.f32 	%f3689, [%r24+128];
	fma.rn.f32 	%f3690, %f3688, %f3689, %f3687;
	ld.shared.f32 	%f3691, [%r23+20];
	ld.shared.f32 	%f3692, [%r24+160];
	fma.rn.f32 	%f3693, %f3691, %f3692, %f3690;
	ld.shared.f32 	%f3694, [%r23+24];
	ld.shared.f32 	%f3695, [%r24+192];
	fma.rn.f32 	%f3696, %f3694, %f3695, %f3693;
	ld.shared.f32 	%f3697, [%r23+28];
	ld.shared.f32 	%f3698, [%r24+224];
	fma.rn.f32 	%f3699, %f3697, %f3698, %f3696;
	st.global.f32 	[%rd8], %f3699;
	bar.sync 	0;
	ld.global.f32 	%f3700, [%rd10+4384];
	st.shared.f32 	[%r16], %f3700;
	add.s32 	%r161, %r17, 3096;
	mul.wide.u32 	%rd285, %r161, 4;
	add.s64 	%rd286, %rd5, %rd285;
	ld.global.f32 	%f3701, [%rd286];
	st.shared.f32 	[%r21], %f3701;
	bar.sync 	0;
	ld.global.f32 	%f3702, [%rd8];
	ld.shared.f32 	%f3703, [%r23];
	ld.shared.f32 	%f3704, [%r24];
	fma.rn.f32 	%f3705, %f3703, %f3704, %f3702;
	ld.shared.f32 	%f3706, [%r23+4];
	ld.shared.f32 	%f3707, [%r24+32];
	fma.rn.f32 	%f3708, %f3706, %f3707, %f3705;
	ld.shared.f32 	%f3709, [%r23+8];
	ld.shared.f32 	%f3710, [%r24+64];
	fma.rn.f32 	%f3711, %f3709, %f3710, %f3708;
	ld.shared.f32 	%f3712, [%r23+12];
	ld.shared.f32 	%f3713, [%r24+96];
	fma.rn.f32 	%f3714, %f3712, %f3713, %f3711;
	ld.shared.f32 	%f3715, [%r23+16];
	ld.shared.f32 	%f3716, [%r24+128];
	fma.rn.f32 	%f3717, %f3715, %f3716, %f3714;
	ld.shared.f32 	%f3718, [%r23+20];
	ld.shared.f32 	%f3719, [%r24+160];
	fma.rn.f32 	%f3720, %f3718, %f3719, %f3717;
	ld.shared.f32 	%f3721, [%r23+24];
	ld.shared.f32 	%f3722, [%r24+192];
	fma.rn.f32 	%f3723, %f3721, %f3722, %f3720;
	ld.shared.f32 	%f3724, [%r23+28];
	ld.shared.f32 	%f3725, [%r24+224];
	fma.rn.f32 	%f3726, %f3724, %f3725, %f3723;
	st.global.f32 	[%rd8], %f3726;
	bar.sync 	0;
	ld.global.f32 	%f3727, [%rd10+4416];
	st.shared.f32 	[%r16], %f3727;
	add.s32 	%r162, %r17, 3104;
	mul.wide.u32 	%rd287, %r162, 4;
	add.s64 	%rd288, %rd5, %rd287;
	ld.global.f32 	%f3728, [%rd288];
	st.shared.f32 	[%r21], %f3728;
	bar.sync 	0;
	ld.global.f32 	%f3729, [%rd8];
	ld.shared.f32 	%f3730, [%r23];
	ld.shared.f32 	%f3731, [%r24];
	fma.rn.f32 	%f3732, %f3730, %f3731, %f3729;
	ld.shared.f32 	%f3733, [%r23+4];
	ld.shared.f32 	%f3734, [%r24+32];
	fma.rn.f32 	%f3735, %f3733, %f3734, %f3732;
	ld.shared.f32 	%f3736, [%r23+8];
	ld.shared.f32 	%f3737, [%r24+64];
	fma.rn.f32 	%f3738, %f3736, %f3737, %f3735;
	ld.shared.f32 	%f3739, [%r23+12];
	ld.shared.f32 	%f3740, [%r24+96];
	fma.rn.f32 	%f3741, %f3739, %f3740, %f3738;
	ld.shared.f32 	%f3742, [%r23+16];
	ld.shared.f32 	%f3743, [%r24+128];
	fma.rn.f32 	%f3744, %f3742, %f3743, %f3741;
	ld.shared.f32 	%f3745, [%r23+20];
	ld.shared.f32 	%f3746, [%r24+160];
	fma.rn.f32 	%f3747, %f3745, %f3746, %f3744;
	ld.shared.f32 	%f3748, [%r23+24];
	ld.shared.f32 	%f3749, [%r24+192];
	fma.rn.f32 	%f3750, %f3748, %f3749, %f3747;
	ld.shared.f32 	%f3751, [%r23+28];
	ld.shared.f32 	%f3752, [%r24+224];
	fma.rn.f32 	%f3753, %f3751, %f3752, %f3750;
	st.global.f32 	[%rd8], %f3753;
	bar.sync 	0;
	ld.global.f32 	%f3754, [%rd10+4448];
	st.shared.f32 	[%r16], %f3754;
	add.s32 	%r163, %r17, 3112;
	mul.wide.u32 	%rd289, %r163, 4;
	add.s64 	%rd290, %rd5, %rd289;
	ld.global.f32 	%f3755, [%rd290];
	st.shared.f32 	[%r21], %f3755;
	bar.sync 	0;
	ld.global.f32 	%f3756, [%rd8];
	ld.shared.f32 	%f3757, [%r23];
	ld.shared.f32 	%f3758, [%r24];
	fma.rn.f32 	%f3759, %f3757, %f3758, %f3756;
	ld.shared.f32 	%f3760, [%r23+4];
	ld.shared.f32 	%f3761, [%r24+32];
	fma.rn.f32 	%f3762, %f3760, %f3761, %f3759;
	ld.shared.f32 	%f3763, [%r23+8];
	ld.shared.f32 	%f3764, [%r24+64];
	fma.rn.f32 	%f3765, %f3763, %f3764, %f3762;
	ld.shared.f32 	%f3766, [%r23+12];
	ld.shared.f32 	%f3767, [%r24+96];
	fma.rn.f32 	%f3768, %f3766, %f3767, %f3765;
	ld.shared.f32 	%f3769, [%r23+16];
	ld.shared.f32 	%f3770, [%r24+128];
	fma.rn.f32 	%f3771, %f3769, %f3770, %f3768;
	ld.shared.f32 	%f3772, [%r23+20];
	ld.shared.f32 	%f3773, [%r24+160];
	fma.rn.f32 	%f3774, %f3772, %f3773, %f3771;
	ld.shared.f32 	%f3775, [%r23+24];
	ld.shared.f32 	%f3776, [%r24+192];
	fma.rn.f32 	%f3777, %f3775, %f3776, %f3774;
	ld.shared.f32 	%f3778, [%r23+28];
	ld.shared.f32 	%f3779, [%r24+224];
	fma.rn.f32 	%f3780, %f3778, %f3779, %f3777;
	st.global.f32 	[%rd8], %f3780;
	bar.sync 	0;
	ld.global.f32 	%f3781, [%rd10+4480];
	st.shared.f32 	[%r16], %f3781;
	add.s32 	%r164, %r17, 3120;
	mul.wide.u32 	%rd291, %r164, 4;
	add.s64 	%rd292, %rd5, %rd291;
	ld.global.f32 	%f3782, [%rd292];
	st.shared.f32 	[%r21], %f3782;
	bar.sync 	0;
	ld.global.f32 	%f3783, [%rd8];
	ld.shared.f32 	%f3784, [%r23];
	ld.shared.f32 	%f3785, [%r24];
	fma.rn.f32 	%f3786, %f3784, %f3785, %f3783;
	ld.shared.f32 	%f3787, [%r23+4];
	ld.shared.f32 	%f3788, [%r24+32];
	fma.rn.f32 	%f3789, %f3787, %f3788, %f3786;
	ld.shared.f32 	%f3790, [%r23+8];
	ld.shared.f32 	%f3791, [%r24+64];
	fma.rn.f32 	%f3792, %f3790, %f3791, %f3789;
	ld.shared.f32 	%f3793, [%r23+12];
	ld.shared.f32 	%f3794, [%r24+96];
	fma.rn.f32 	%f3795, %f3793, %f3794, %f3792;
	ld.shared.f32 	%f3796, [%r23+16];
	ld.shared.f32 	%f3797, [%r24+128];
	fma.rn.f32 	%f3798, %f3796, %f3797, %f3795;
	ld.shared.f32 	%f3799, [%r23+20];
	ld.shared.f32 	%f3800, [%r24+160];
	fma.rn.f32 	%f3801, %f3799, %f3800, %f3798;
	ld.shared.f32 	%f3802, [%r23+24];
	ld.shared.f32 	%f3803, [%r24+192];
	fma.rn.f32 	%f3804, %f3802, %f3803, %f3801;
	ld.shared.f32 	%f3805, [%r23+28];
	ld.shared.f32 	%f3806, [%r24+224];
	fma.rn.f32 	%f3807, %f3805, %f3806, %f3804;
	st.global.f32 	[%rd8], %f3807;
	bar.sync 	0;
	ld.global.f32 	%f3808, [%rd10+4512];
	st.shared.f32 	[%r16], %f3808;
	add.s32 	%r165, %r17, 3128;
	mul.wide.u32 	%rd293, %r165, 4;
	add.s64 	%rd294, %rd5, %rd293;
	ld.global.f32 	%f3809, [%rd294];
	st.shared.f32 	[%r21], %f3809;
	bar.sync 	0;
	ld.global.f32 	%f3810, [%rd8];
	ld.shared.f32 	%f3811, [%r23];
	ld.shared.f32 	%f3812, [%r24];
	fma.rn.f32 	%f3813, %f3811, %f3812, %f3810;
	ld.shared.f32 	%f3814, [%r23+4];
	ld.shared.f32 	%f3815, [%r24+32];
	fma.rn.f32 	%f3816, %f3814, %f3815, %f3813;
	ld.shared.f32 	%f3817, [%r23+8];
	ld.shared.f32 	%f3818, [%r24+64];
	fma.rn.f32 	%f3819, %f3817, %f3818, %f3816;
	ld.shared.f32 	%f3820, [%r23+12];
	ld.shared.f32 	%f3821, [%r24+96];
	fma.rn.f32 	%f3822, %f3820, %f3821, %f3819;
	ld.shared.f32 	%f3823, [%r23+16];
	ld.shared.f32 	%f3824, [%r24+128];
	fma.rn.f32 	%f3825, %f3823, %f3824, %f3822;
	ld.shared.f32 	%f3826, [%r23+20];
	ld.shared.f32 	%f3827, [%r24+160];
	fma.rn.f32 	%f3828, %f3826, %f3827, %f3825;
	ld.shared.f32 	%f3829, [%r23+24];
	ld.shared.f32 	%f3830, [%r24+192];
	fma.rn.f32 	%f3831, %f3829, %f3830, %f3828;
	ld.shared.f32 	%f3832, [%r23+28];
	ld.shared.f32 	%f3833, [%r24+224];
	fma.rn.f32 	%f3834, %f3832, %f3833, %f3831;
	st.global.f32 	[%rd8], %f3834;
	bar.sync 	0;
	ld.global.f32 	%f3835, [%rd10+4544];
	st.shared.f32 	[%r16], %f3835;
	add.s32 	%r166, %r17, 3136;
	mul.wide.u32 	%rd295, %r166, 4;
	add.s64 	%rd296, %rd5, %rd295;
	ld.global.f32 	%f3836, [%rd296];
	st.shared.f32 	[%r21], %f3836;
	bar.sync 	0;
	ld.global.f32 	%f3837, [%rd8];
	ld.shared.f32 	%f3838, [%r23];
	ld.shared.f32 	%f3839, [%r24];
	fma.rn.f32 	%f3840, %f3838, %f3839, %f3837;
	ld.shared.f32 	%f3841, [%r23+4];
	ld.shared.f32 	%f3842, [%r24+32];
	fma.rn.f32 	%f3843, %f3841, %f3842, %f3840;
	ld.shared.f32 	%f3844, [%r23+8];
	ld.shared.f32 	%f3845, [%r24+64];
	fma.rn.f32 	%f3846, %f3844, %f3845, %f3843;
	ld.shared.f32 	%f3847, [%r23+12];
	ld.shared.f32 	%f3848, [%r24+96];
	fma.rn.f32 	%f3849, %f3847, %f3848, %f3846;
	ld.shared.f32 	%f3850, [%r23+16];
	ld.shared.f32 	%f3851, [%r24+128];
	fma.rn.f32 	%f3852, %f3850, %f3851, %f3849;
	ld.shared.f32 	%f3853, [%r23+20];
	ld.shared.f32 	%f3854, [%r24+160];
	fma.rn.f32 	%f3855, %f3853, %f3854, %f3852;
	ld.shared.f32 	%f3856, [%r23+24];
	ld.shared.f32 	%f3857, [%r24+192];
	fma.rn.f32 	%f3858, %f3856, %f3857, %f3855;
	ld.shared.f32 	%f3859, [%r23+28];
	ld.shared.f32 	%f3860, [%r24+224];
	fma.rn.f32 	%f3861, %f3859, %f3860, %f3858;
	st.global.f32 	[%rd8], %f3861;
	bar.sync 	0;
	ld.global.f32 	%f3862, [%rd10+4576];
	st.shared.f32 	[%r16], %f3862;
	add.s32 	%r167, %r17, 3144;
	mul.wide.u32 	%rd297, %r167, 4;
	add.s64 	%rd298, %rd5, %rd297;
	ld.global.f32 	%f3863, [%rd298];
	st.shared.f32 	[%r21], %f3863;
	bar.sync 	0;
	ld.global.f32 	%f3864, [%rd8];
	ld.shared.f32 	%f3865, [%r23];
	ld.shared.f32 	%f3866, [%r24];
	fma.rn.f32 	%f3867, %f3865, %f3866, %f3864;
	ld.shared.f32 	%f3868, [%r23+4];
	ld.shared.f32 	%f3869, [%r24+32];
	fma.rn.f32 	%f3870, %f3868, %f3869, %f3867;
	ld.shared.f32 	%f3871, [%r23+8];
	ld.shared.f32 	%f3872, [%r24+64];
	fma.rn.f32 	%f3873, %f3871, %f3872, %f3870;
	ld.shared.f32 	%f3874, [%r23+12];
	ld.shared.f32 	%f3875, [%r24+96];
	fma.rn.f32 	%f3876, %f3874, %f3875, %f3873;
	ld.shared.f32 	%f3877, [%r23+16];
	ld.shared.f32 	%f3878, [%r24+128];
	fma.rn.f32 	%f3879, %f3877, %f3878, %f3876;
	ld.shared.f32 	%f3880, [%r23+20];
	ld.shared.f32 	%f3881, [%r24+160];
	fma.rn.f32 	%f3882, %f3880, %f3881, %f3879;
	ld.shared.f32 	%f3883, [%r23+24];
	ld.shared.f32 	%f3884, [%r24+192];
	fma.rn.f32 	%f3885, %f3883, %f3884, %f3882;
	ld.shared.f32 	%f3886, [%r23+28];
	ld.shared.f32 	%f3887, [%r24+224];
	fma.rn.f32 	%f3888, %f3886, %f3887, %f3885;
	st.global.f32 	[%rd8], %f3888;
	bar.sync 	0;
	ld.global.f32 	%f3889, [%rd10+4608];
	st.shared.f32 	[%r16], %f3889;
	add.s32 	%r168, %r17, 3152;
	mul.wide.u32 	%rd299, %r168, 4;
	add.s64 	%rd300, %rd5, %rd299;
	ld.global.f32 	%f3890, [%rd300];
	st.shared.f32 	[%r21], %f3890;
	bar.sync 	0;
	ld.global.f32 	%f3891, [%rd8];
	ld.shared.f32 	%f3892, [%r23];
	ld.shared.f32 	%f3893, [%r24];
	fma.rn.f32 	%f3894, %f3892, %f3893, %f3891;
	ld.shared.f32 	%f3895, [%r23+4];
	ld.shared.f32 	%f3896, [%r24+32];
	fma.rn.f32 	%f3897, %f3895, %f3896, %f3894;
	ld.shared.f32 	%f3898, [%r23+8];
	ld.shared.f32 	%f3899, [%r24+64];
	fma.rn.f32 	%f3900, %f3898, %f3899, %f3897;
	ld.shared.f32 	%f3901, [%r23+12];
	ld.shared.f32 	%f3902, [%r24+96];
	fma.rn.f32 	%f3903, %f3901, %f3902, %f3900;
	ld.shared.f32 	%f3904, [%r23+16];
	ld.shared.f32 	%f3905, [%r24+128];
	fma.rn.f32 	%f3906, %f3904, %f3905, %f3903;
	ld.shared.f32 	%f3907, [%r23+20];
	ld.shared.f32 	%f3908, [%r24+160];
	fma.rn.f32 	%f3909, %f3907, %f3908, %f3906;
	ld.shared.f32 	%f3910, [%r23+24];
	ld.shared.f32 	%f3911, [%r24+192];
	fma.rn.f32 	%f3912, %f3910, %f3911, %f3909;
	ld.shared.f32 	%f3913, [%r23+28];
	ld.shared.f32 	%f3914, [%r24+224];
	fma.rn.f32 	%f3915, %f3913, %f3914, %f3912;
	st.global.f32 	[%rd8], %f3915;
	bar.sync 	0;
	ld.global.f32 	%f3916, [%rd10+4640];
	st.shared.f32 	[%r16], %f3916;
	add.s32 	%r169, %r17, 3160;
	mul.wide.u32 	%rd301, %r169, 4;
	add.s64 	%rd302, %rd5, %rd301;
	ld.global.f32 	%f3917, [%rd302];
	st.shared.f32 	[%r21], %f3917;
	bar.sync 	0;
	ld.global.f32 	%f3918, [%rd8];
	ld.shared.f32 	%f3919, [%r23];
	ld.shared.f32 	%f3920, [%r24];
	fma.rn.f32 	%f3921, %f3919, %f3920, %f3918;
	ld.shared.f32 	%f3922, [%r23+4];
	ld.shared.f32 	%f3923, [%r24+32];
	fma.rn.f32 	%f3924, %f3922, %f3923, %f3921;
	ld.shared.f32 	%f3925, [%r23+8];
	ld.shared.f32 	%f3926, [%r24+64];
	fma.rn.f32 	%f3927, %f3925, %f3926, %f3924;
	ld.shared.f32 	%f3928, [%r23+12];
	ld.shared.f32 	%f3929, [%r24+96];
	fma.rn.f32 	%f3930, %f3928, %f3929, %f3927;
	ld.shared.f32 	%f3931, [%r23+16];
	ld.shared.f32 	%f3932, [%r24+128];
	fma.rn.f32 	%f3933, %f3931, %f3932, %f3930;
	ld.shared.f32 	%f3934, [%r23+20];
	ld.shared.f32 	%f3935, [%r24+160];
	fma.rn.f32 	%f3936, %f3934, %f3935, %f3933;
	ld.shared.f32 	%f3937, [%r23+24];
	ld.shared.f32 	%f3938, [%r24+192];
	fma.rn.f32 	%f3939, %f3937, %f3938, %f3936;
	ld.shared.f32 	%f3940, [%r23+28];
	ld.shared.f32 	%f3941, [%r24+224];
	fma.rn.f32 	%f3942, %f3940, %f3941, %f3939;
	st.global.f32 	[%rd8], %f3942;
	bar.sync 	0;
	ld.global.f32 	%f3943, [%rd10+4672];
	st.shared.f32 	[%r16], %f3943;
	add.s32 	%r170, %r17, 3168;
	mul.wide.u32 	%rd303, %r170, 4;
	add.s64 	%rd304, %rd5, %rd303;
	ld.global.f32 	%f3944, [%rd304];
	st.shared.f32 	[%r21], %f3944;
	bar.sync 	0;
	ld.global.f32 	%f3945, [%rd8];
	ld.shared.f32 	%f3946, [%r23];
	ld.shared.f32 	%f3947, [%r24];
	fma.rn.f32 	%f3948, %f3946, %f3947, %f3945;
	ld.shared.f32 	%f3949, [%r23+4];
	ld.shared.f32 	%f3950, [%r24+32];
	fma.rn.f32 	%f3951, %f3949, %f3950, %f3948;
	ld.shared.f32 	%f3952, [%r23+8];
	ld.shared.f32 	%f3953, [%r24+64];
	fma.rn.f32 	%f3954, %f3952, %f3953, %f3951;
	ld.shared.f32 	%f3955, [%r23+12];
	ld.shared.f32 	%f3956, [%r24+96];
	fma.rn.f32 	%f3957, %f3955, %f3956, %f3954;
	ld.shared.f32 	%f3958, [%r23+16];
	ld.shared.f32 	%f3959, [%r24+128];
	fma.rn.f32 	%f3960, %f3958, %f3959, %f3957;
	ld.shared.f32 	%f3961, [%r23+20];
	ld.shared.f32 	%f3962, [%r24+160];
	fma.rn.f32 	%f3963, %f3961, %f3962, %f3960;
	ld.shared.f32 	%f3964, [%r23+24];
	ld.shared.f32 	%f3965, [%r24+192];
	fma.rn.f32 	%f3966, %f3964, %f3965, %f3963;
	ld.shared.f32 	%f3967, [%r23+28];
	ld.shared.f32 	%f3968, [%r24+224];
	fma.rn.f32 	%f3969, %f3967, %f3968, %f3966;
	st.global.f32 	[%rd8], %f3969;
	bar.sync 	0;
	ld.global.f32 	%f3970, [%rd10+4704];
	st.shared.f32 	[%r16], %f3970;
	add.s32 	%r171, %r17, 3176;
	mul.wide.u32 	%rd305, %r171, 4;
	add.s64 	%rd306, %rd5, %rd305;
	ld.global.f32 	%f3971, [%rd306];
	st.shared.f32 	[%r21], %f3971;
	bar.sync 	0;
	ld.global.f32 	%f3972, [%rd8];
	ld.shared.f32 	%f3973, [%r23];
	ld.shared.f32 	%f3974, [%r24];
	fma.rn.f32 	%f3975, %f3973, %f3974, %f3972;
	ld.shared.f32 	%f3976, [%r23+4];
	ld.shared.f32 	%f3977, [%r24+32];
	fma.rn.f32 	%f3978, %f3976, %f3977, %f3975;
	ld.shared.f32 	%f3979, [%r23+8];
	ld.shared.f32 	%f3980, [%r24+64];
	fma.rn.f32 	%f3981, %f3979, %f3980, %f3978;
	ld.shared.f32 	%f3982, [%r23+12];
	ld.shared.f32 	%f3983, [%r24+96];
	fma.rn.f32 	%f3984, %f3982, %f3983, %f3981;
	ld.shared.f32 	%f3985, [%r23+16];
	ld.shared.f32 	%f3986, [%r24+128];
	fma.rn.f32 	%f3987, %f3985, %f3986, %f3984;
	ld.shared.f32 	%f3988, [%r23+20];
	ld.shared.f32 	%f3989, [%r24+160];
	fma.rn.f32 	%f3990, %f3988, %f3989, %f3987;
	ld.shared.f32 	%f3991, [%r23+24];
	ld.shared.f32 	%f3992, [%r24+192];
	fma.rn.f32 	%f3993, %f3991, %f3992, %f3990;
	ld.shared.f32 	%f3994, [%r23+28];
	ld.shared.f32 	%f3995, [%r24+224];
	fma.rn.f32 	%f3996, %f3994, %f3995, %f3993;
	st.global.f32 	[%rd8], %f3996;
	bar.sync 	0;
	ld.global.f32 	%f3997, [%rd10+4736];
	st.shared.f32 	[%r16], %f3997;
	add.s32 	%r172, %r17, 3184;
	mul.wide.u32 	%rd307, %r172, 4;
	add.s64 	%rd308, %rd5, %rd307;
	ld.global.f32 	%f3998, [%rd308];
	st.shared.f32 	[%r21], %f3998;
	bar.sync 	0;
	ld.global.f32 	%f3999, [%rd8];
	ld.shared.f32 	%f4000, [%r23];
	ld.shared.f32 	%f4001, [%r24];
	fma.rn.f32 	%f4002, %f4000, %f4001, %f3999;
	ld.shared.f32 	%f4003, [%r23+4];
	ld.shared.f32 	%f4004, [%r24+32];
	fma.rn.f32 	%f4005, %f4003, %f4004, %f4002;
	ld.shared.f32 	%f4006, [%r23+8];
	ld.shared.f32 	%f4007, [%r24+64];
	fma.rn.f32 	%f4008, %f4006, %f4007, %f4005;
	ld.shared.f32 	%f4009, [%r23+12];
	ld.shared.f32 	%f4010, [%r24+96];
	fma.rn.f32 	%f4011, %f4009, %f4010, %f4008;
	ld.shared.f32 	%f4012, [%r23+16];
	ld.shared.f32 	%f4013, [%r24+128];
	fma.rn.f32 	%f4014, %f4012, %f4013, %f4011;
	ld.shared.f32 	%f4015, [%r23+20];
	ld.shared.f32 	%f4016, [%r24+160];
	fma.rn.f32 	%f4017, %f4015, %f4016, %f4014;
	ld.shared.f32 	%f4018, [%r23+24];
	ld.shared.f32 	%f4019, [%r24+192];
	fma.rn.f32 	%f4020, %f4018, %f4019, %f4017;
	ld.shared.f32 	%f4021, [%r23+28];
	ld.shared.f32 	%f4022, [%r24+224];
	fma.rn.f32 	%f4023, %f4021, %f4022, %f4020;
	st.global.f32 	[%rd8], %f4023;
	bar.sync 	0;
	ld.global.f32 	%f4024, [%rd10+4768];
	st.shared.f32 	[%r16], %f4024;
	add.s32 	%r173, %r17, 3192;
	mul.wide.u32 	%rd309, %r173, 4;
	add.s64 	%rd310, %rd5, %rd309;
	ld.global.f32 	%f4025, [%rd310];
	st.shared.f32 	[%r21], %f4025;
	bar.sync 	0;
	ld.global.f32 	%f4026, [%rd8];
	ld.shared.f32 	%f4027, [%r23];
	ld.shared.f32 	%f4028, [%r24];
	fma.rn.f32 	%f4029, %f4027, %f4028, %f4026;
	ld.shared.f32 	%f4030, [%r23+4];
	ld.shared.f32 	%f4031, [%r24+32];
	fma.rn.f32 	%f4032, %f4030, %f4031, %f4029;
	ld.shared.f32 	%f4033, [%r23+8];
	ld.shared.f32 	%f4034, [%r24+64];
	fma.rn.f32 	%f4035, %f4033, %f4034, %f4032;
	ld.shared.f32 	%f4036, [%r23+12];
	ld.shared.f32 	%f4037, [%r24+96];
	fma.rn.f32 	%f4038, %f4036, %f4037, %f4035;
	ld.shared.f32 	%f4039, [%r23+16];
	ld.shared.f32 	%f4040, [%r24+128];
	fma.rn.f32 	%f4041, %f4039, %f4040, %f4038;
	ld.shared.f32 	%f4042, [%r23+20];
	ld.shared.f32 	%f4043, [%r24+160];
	fma.rn.f32 	%f4044, %f4042, %f4043, %f4041;
	ld.shared.f32 	%f4045, [%r23+24];
	ld.shared.f32 	%f4046, [%r24+192];
	fma.rn.f32 	%f4047, %f4045, %f4046, %f4044;
	ld.shared.f32 	%f4048, [%r23+28];
	ld.shared.f32 	%f4049, [%r24+224];
	fma.rn.f32 	%f4050, %f4048, %f4049, %f4047;
	st.global.f32 	[%rd8], %f4050;
	bar.sync 	0;
	ld.global.f32 	%f4051, [%rd10+4800];
	st.shared.f32 	[%r16], %f4051;
	add.s32 	%r174, %r17, 3200;
	mul.wide.u32 	%rd311, %r174, 4;
	add.s64 	%rd312, %rd5, %rd311;
	ld.global.f32 	%f4052, [%rd312];
	st.shared.f32 	[%r21], %f4052;
	bar.sync 	0;
	ld.global.f32 	%f4053, [%rd8];
	ld.shared.f32 	%f4054, [%r23];
	ld.shared.f32 	%f4055, [%r24];
	fma.rn.f32 	%f4056, %f4054, %f4055, %f4053;
	ld.shared.f32 	%f4057, [%r23+4];
	ld.shared.f32 	%f4058, [%r24+32];
	fma.rn.f32 	%f4059, %f4057, %f4058, %f4056;
	ld.shared.f32 	%f4060, [%r23+8];
	ld.shared.f32 	%f4061, [%r24+64];
	fma.rn.f32 	%f4062, %f4060, %f4061, %f4059;
	ld.shared.f32 	%f4063, [%r23+12];
	ld.shared.f32 	%f4064, [%r24+96];
	fma.rn.f32 	%f4065, %f4063, %f4064, %f4062;
	ld.shared.f32 	%f4066, [%r23+16];
	ld.shared.f32 	%f4067, [%r24+128];
	fma.rn.f32 	%f4068, %f4066, %f4067, %f4065;
	ld.shared.f32 	%f4069, [%r23+20];
	ld.shared.f32 	%f4070, [%r24+160];
	fma.rn.f32 	%f4071, %f4069, %f4070, %f4068;
	ld.shared.f32 	%f4072, [%r23+24];
	ld.shared.f32 	%f4073, [%r24+192];
	fma.rn.f32 	%f4074, %f4072, %f4073, %f4071;
	ld.shared.f32 	%f4075, [%r23+28];
	ld.shared.f32 	%f4076, [%r24+224];
	fma.rn.f32 	%f4077, %f4075, %f4076, %f4074;
	st.global.f32 	[%rd8], %f4077;
	bar.sync 	0;
	ld.global.f32 	%f4078, [%rd10+4832];
	st.shared.f32 	[%r16], %f4078;
	add.s32 	%r175, %r17, 3208;
	mul.wide.u32 	%rd313, %r175, 4;
	add.s64 	%rd314, %rd5, %rd313;
	ld.global.f32 	%f4079, [%rd314];
	st.shared.f32 	[%r21], %f4079;
	bar.sync 	0;
	ld.global.f32 	%f4080, [%rd8];
	ld.shared.f32 	%f4081, [%r23];
	ld.shared.f32 	%f4082, [%r24];
	fma.rn.f32 	%f4083, %f4081, %f4082, %f4080;
	ld.shared.f32 	%f4084, [%r23+4];
	ld.shared.f32 	%f4085, [%r24+32];
	fma.rn.f32 	%f4086, %f4084, %f4085, %f4083;
	ld.shared.f32 	%f4087, [%r23+8];
	ld.shared.f32 	%f4088, [%r24+64];
	fma.rn.f32 	%f4089, %f4087, %f4088, %f4086;
	ld.shared.f32 	%f4090, [%r23+12];
	ld.shared.f32 	%f4091, [%r24+96];
	fma.rn.f32 	%f4092, %f4090, %f4091, %f4089;
	ld.shared.f32 	%f4093, [%r23+16];
	ld.shared.f32 	%f4094, [%r24+128];
	fma.rn.f32 	%f4095, %f4093, %f4094, %f4092;
	ld.shared.f32 	%f4096, [%r23+20];
	ld.shared.f32 	%f4097, [%r24+160];
	fma.rn.f32 	%f4098, %f4096, %f4097, %f4095;
	ld.shared.f32 	%f4099, [%r23+24];
	ld.shared.f32 	%f4100, [%r24+192];
	fma.rn.f32 	%f4101, %f4099, %f4100, %f4098;
	ld.shared.f32 	%f4102, [%r23+28];
	ld.shared.f32 	%f4103, [%r24+224];
	fma.rn.f32 	%f4104, %f4102, %f4103, %f4101;
	st.global.f32 	[%rd8], %f4104;
	bar.sync 	0;
	ld.global.f32 	%f4105, [%rd10+4864];
	st.shared.f32 	[%r16], %f4105;
	add.s32 	%r176, %r17, 3216;
	mul.wide.u32 	%rd315, %r176, 4;
	add.s64 	%rd316, %rd5, %rd315;
	ld.global.f32 	%f4106, [%rd316];
	st.shared.f32 	[%r21], %f4106;
	bar.sync 	0;
	ld.global.f32 	%f4107, [%rd8];
	ld.shared.f32 	%f4108, [%r23];
	ld.shared.f32 	%f4109, [%r24];
	fma.rn.f32 	%f4110, %f4108, %f4109, %f4107;
	ld.shared.f32 	%f4111, [%r23+4];
	ld.shared.f32 	%f4112, [%r24+32];
	fma.rn.f32 	%f4113, %f4111, %f4112, %f4110;
	ld.shared.f32 	%f4114, [%r23+8];
	ld.shared.f32 	%f4115, [%r24+64];
	fma.rn.f32 	%f4116, %f4114, %f4115, %f4113;
	ld.shared.f32 	%f4117, [%r23+12];
	ld.shared.f32 	%f4118, [%r24+96];
	fma.rn.f32 	%f4119, %f4117, %f4118, %f4116;
	ld.shared.f32 	%f4120, [%r23+16];
	ld.shared.f32 	%f4121, [%r24+128];
	fma.rn.f32 	%f4122, %f4120, %f4121, %f4119;
	ld.shared.f32 	%f4123, [%r23+20];
	ld.shared.f32 	%f4124, [%r24+160];
	fma.rn.f32 	%f4125, %f4123, %f4124, %f4122;
	ld.shared.f32 	%f4126, [%r23+24];
	ld.shared.f32 	%f4127, [%r24+192];
	fma.rn.f32 	%f4128, %f4126, %f4127, %f4125;
	ld.shared.f32 	%f4129, [%r23+28];
	ld.shared.f32 	%f4130, [%r24+224];
	fma.rn.f32 	%f4131, %f4129, %f4130, %f4128;
	st.global.f32 	[%rd8], %f4131;
	bar.sync 	0;
	ld.global.f32 	%f4132, [%rd10+4896];
	st.shared.f32 	[%r16], %f4132;
	add.s32 	%r177, %r17, 3224;
	mul.wide.u32 	%rd317, %r177, 4;
	add.s64 	%rd318, %rd5, %rd317;
	ld.global.f32 	%f4133, [%rd318];
	st.shared.f32 	[%r21], %f4133;
	bar.sync 	0;
	ld.global.f32 	%f4134, [%rd8];
	ld.shared.f32 	%f4135, [%r23];
	ld.shared.f32 	%f4136, [%r24];
	fma.rn.f32 	%f4137, %f4135, %f4136, %f4134;
	ld.shared.f32 	%f4138, [%r23+4];
	ld.shared.f32 	%f4139, [%r24+32];
	fma.rn.f32 	%f4140, %f4138, %f4139, %f4137;
	ld.shared.f32 	%f4141, [%r23+8];
	ld.shared.f32 	%f4142, [%r24+64];
	fma.rn.f32 	%f4143, %f4141, %f4142, %f4140;
	ld.shared.f32 	%f4144, [%r23+12];
	ld.shared.f32 	%f4145, [%r24+96];
	fma.rn.f32 	%f4146, %f4144, %f4145, %f4143;
	ld.shared.f32 	%f4147, [%r23+16];
	ld.shared.f32 	%f4148, [%r24+128];
	fma.rn.f32 	%f4149, %f4147, %f4148, %f4146;
	ld.shared.f32 	%f4150, [%r23+20];
	ld.shared.f32 	%f4151, [%r24+160];
	fma.rn.f32 	%f4152, %f4150, %f4151, %f4149;
	ld.shared.f32 	%f4153, [%r23+24];
	ld.shared.f32 	%f4154, [%r24+192];
	fma.rn.f32 	%f4155, %f4153, %f4154, %f4152;
	ld.shared.f32 	%f4156, [%r23+28];
	ld.shared.f32 	%f4157, [%r24+224];
	fma.rn.f32 	%f4158, %f4156, %f4157, %f4155;
	st.global.f32 	[%rd8], %f4158;
	bar.sync 	0;
	ld.global.f32 	%f4159, [%rd10+4928];
	st.shared.f32 	[%r16], %f4159;
	add.s32 	%r178, %r17, 3232;
	mul.wide.u32 	%rd319, %r178, 4;
	add.s64 	%rd320, %rd5, %rd319;
	ld.global.f32 	%f4160, [%rd320];
	st.shared.f32 	[%r21], %f4160;
	bar.sync 	0;
	ld.global.f32 	%f4161, [%rd8];
	ld.shared.f32 	%f4162, [%r23];
	ld.shared.f32 	%f4163, [%r24];
	fma.rn.f32 	%f4164, %f4162, %f4163, %f4161;
	ld.shared.f32 	%f4165, [%r23+4];
	ld.shared.f32 	%f4166, [%r24+32];
	fma.rn.f32 	%f4167, %f4165, %f4166, %f4164;
	ld.shared.f32 	%f4168, [%r23+8];
	ld.shared.f32 	%f4169, [%r24+64];
	fma.rn.f32 	%f4170, %f4168, %f4169, %f4167;
	ld.shared.f32 	%f4171, [%r23+12];
	ld.shared.f32 	%f4172, [%r24+96];
	fma.rn.f32 	%f4173, %f4171, %f4172, %f4170;
	ld.shared.f32 	%f4174, [%r23+16];
	ld.shared.f32 	%f4175, [%r24+128];
	fma.rn.f32 	%f4176, %f4174, %f4175, %f4173;
	ld.shared.f32 	%f4177, [%r23+20];
	ld.shared.f32 	%f4178, [%r24+160];
	fma.rn.f32 	%f4179, %f4177, %f4178, %f4176;
	ld.shared.f32 	%f4180, [%r23+24];
	ld.shared.f32 	%f4181, [%r24+192];
	fma.rn.f32 	%f4182, %f4180, %f4181, %f4179;
	ld.shared.f32 	%f4183, [%r23+28];
	ld.shared.f32 	%f4184, [%r24+224];
	fma.rn.f32 	%f4185, %f4183, %f4184, %f4182;
	st.global.f32 	[%rd8], %f4185;
	bar.sync 	0;
	ld.global.f32 	%f4186, [%rd10+4960];
	st.shared.f32 	[%r16], %f4186;
	add.s32 	%r179, %r17, 3240;
	mul.wide.u32 	%rd321, %r179, 4;
	add.s64 	%rd322, %rd5, %rd321;
	ld.global.f32 	%f4187, [%rd322];
	st.shared.f32 	[%r21], %f4187;
	bar.sync 	0;
	ld.global.f32 	%f4188, [%rd8];
	ld.shared.f32 	%f4189, [%r23];
	ld.shared.f32 	%f4190, [%r24];
	fma.rn.f32 	%f4191, %f4189, %f4190, %f4188;
	ld.shared.f32 	%f4192, [%r23+4];
	ld.shared.f32 	%f4193, [%r24+32];
	fma.rn.f32 	%f4194, %f4192, %f4193, %f4191;
	ld.shared.f32 	%f4195, [%r23+8];
	ld.shared.f32 	%f4196, [%r24+64];
	fma.rn.f32 	%f4197, %f4195, %f4196, %f4194;
	ld.shared.f32 	%f4198, [%r23+12];
	ld.shared.f32 	%f4199, [%r24+96];
	fma.rn.f32 	%f4200, %f4198, %f4199, %f4197;
	ld.shared.f32 	%f4201, [%r23+16];
	ld.shared.f32 	%f4202, [%r24+128];
	fma.rn.f32 	%f4203, %f4201, %f4202, %f4200;
	ld.shared.f32 	%f4204, [%r23+20];
	ld.shared.f32 	%f4205, [%r24+160];
	fma.rn.f32 	%f4206, %f4204, %f4205, %f4203;
	ld.shared.f32 	%f4207, [%r23+24];
	ld.shared.f32 	%f4208, [%r24+192];
	fma.rn.f32 	%f4209, %f4207, %f4208, %f4206;
	ld.shared.f32 	%f4210, [%r23+28];
	ld.shared.f32 	%f4211, [%r24+224];
	fma.rn.f32 	%f4212, %f4210, %f4211, %f4209;
	st.global.f32 	[%rd8], %f4212;
	bar.sync 	0;
	ld.global.f32 	%f4213, [%rd10+4992];
	st.shared.f32 	[%r16], %f4213;
	add.s32 	%r180, %r17, 3248;
	mul.wide.u32 	%rd323, %r180, 4;
	add.s64 	%rd324, %rd5, %rd323;
	ld.global.f32 	%f4214, [%rd324];
	st.shared.f32 	[%r21], %f4214;
	bar.sync 	0;
	ld.global.f32 	%f4215, [%rd8];
	ld.shared.f32 	%f4216, [%r23];
	ld.shared.f32 	%f4217, [%r24];
	fma.rn.f32 	%f4218, %f4216, %f4217, %f4215;
	ld.shared.f32 	%f4219, [%r23+4];
	ld.shared.f32 	%f4220, [%r24+32];
	fma.rn.f32 	%f4221, %f4219, %f4220, %f4218;
	ld.shared.f32 	%f4222, [%r23+8];
	ld.shared.f32 	%f4223, [%r24+64];
	fma.rn.f32 	%f4224, %f4222, %f4223, %f4221;
	ld.shared.f32 	%f4225, [%r23+12];
	ld.shared.f32 	%f4226, [%r24+96];
	fma.rn.f32 	%f4227, %f4225, %f4226, %f4224;
	ld.shared.f32 	%f4228, [%r23+16];
	ld.shared.f32 	%f4229, [%r24+128];
	fma.rn.f32 	%f4230, %f4228, %f4229, %f4227;
	ld.shared.f32 	%f4231, [%r23+20];
	ld.shared.f32 	%f4232, [%r24+160];
	fma.rn.f32 	%f4233, %f4231, %f4232, %f4230;
	ld.shared.f32 	%f4234, [%r23+24];
	ld.shared.f32 	%f4235, [%r24+192];
	fma.rn.f32 	%f4236, %f4234, %f4235, %f4233;
	ld.shared.f32 	%f4237, [%r23+28];
	ld.shared.f32 	%f4238, [%r24+224];
	fma.rn.f32 	%f4239, %f4237, %f4238, %f4236;
	st.global.f32 	[%rd8], %f4239;
	bar.sync 	0;
	ld.global.f32 	%f4240, [%rd10+5024];
	st.shared.f32 	[%r16], %f4240;
	add.s32 	%r181, %r17, 3256;
	mul.wide.u32 	%rd325, %r181, 4;
	add.s64 	%rd326, %rd5, %rd325;
	ld.global.f32 	%f4241, [%rd326];
	st.shared.f32 	[%r21], %f4241;
	bar.sync 	0;
	ld.global.f32 	%f4242, [%rd8];
	ld.shared.f32 	%f4243, [%r23];
	ld.shared.f32 	%f4244, [%r24];
	fma.rn.f32 	%f4245, %f4243, %f4244, %f4242;
	ld.shared.f32 	%f4246, [%r23+4];
	ld.shared.f32 	%f4247, [%r24+32];
	fma.rn.f32 	%f4248, %f4246, %f4247, %f4245;
	ld.shared.f32 	%f4249, [%r23+8];
	ld.shared.f32 	%f4250, [%r24+64];
	fma.rn.f32 	%f4251, %f4249, %f4250, %f4248;
	ld.shared.f32 	%f4252, [%r23+12];
	ld.shared.f32 	%f4253, [%r24+96];
	fma.rn.f32 	%f4254, %f4252, %f4253, %f4251;
	ld.shared.f32 	%f4255, [%r23+16];
	ld.shared.f32 	%f4256, [%r24+128];
	fma.rn.f32 	%f4257, %f4255, %f4256, %f4254;
	ld.shared.f32 	%f4258, [%r23+20];
	ld.shared.f32 	%f4259, [%r24+160];
	fma.rn.f32 	%f4260, %f4258, %f4259, %f4257;
	ld.shared.f32 	%f4261, [%r23+24];
	ld.shared.f32 	%f4262, [%r24+192];
	fma.rn.f32 	%f4263, %f4261, %f4262, %f4260;
	ld.shared.f32 	%f4264, [%r23+28];
	ld.shared.f32 	%f4265, [%r24+224];
	fma.rn.f32 	%f4266, %f4264, %f4265, %f4263;
	st.global.f32 	[%rd8], %f4266;
	bar.sync 	0;
	ld.global.f32 	%f4267, [%rd10+5056];
	st.shared.f32 	[%r16], %f4267;
	add.s32 	%r182, %r17, 3264;
	mul.wide.u32 	%rd327, %r182, 4;
	add.s64 	%rd328, %rd5, %rd327;
	ld.global.f32 	%f4268, [%rd328];
	st.shared.f32 	[%r21], %f4268;
	bar.sync 	0;
	ld.global.f32 	%f4269, [%rd8];
	ld.shared.f32 	%f4270, [%r23];
	ld.shared.f32 	%f4271, [%r24];
	fma.rn.f32 	%f4272, %f4270, %f4271, %f4269;
	ld.shared.f32 	%f4273, [%r23+4];
	ld.shared.f32 	%f4274, [%r24+32];
	fma.rn.f32 	%f4275, %f4273, %f4274, %f4272;
	ld.shared.f32 	%f4276, [%r23+8];
	ld.shared.f32 	%f4277, [%r24+64];
	fma.rn.f32 	%f4278, %f4276, %f4277, %f4275;
	ld.shared.f32 	%f4279, [%r23+12];
	ld.shared.f32 	%f4280, [%r24+96];
	fma.rn.f32 	%f4281, %f4279, %f4280, %f4278;
	ld.shared.f32 	%f4282, [%r23+16];
	ld.shared.f32 	%f4283, [%r24+128];
	fma.rn.f32 	%f4284, %f4282, %f4283, %f4281;
	ld.shared.f32 	%f4285, [%r23+20];
	ld.shared.f32 	%f4286, [%r24+160];
	fma.rn.f32 	%f4287, %f4285, %f4286, %f4284;
	ld.shared.f32 	%f4288, [%r23+24];
	ld.shared.f32 	%f4289, [%r24+192];
	fma.rn.f32 	%f4290, %f4288, %f4289, %f4287;
	ld.shared.f32 	%f4291, [%r23+28];
	ld.shared.f32 	%f4292, [%r24+224];
	fma.rn.f32 	%f4293, %f4291, %f4292, %f4290;
	st.global.f32 	[%rd8], %f4293;
	bar.sync 	0;
	ld.global.f32 	%f4294, [%rd10+5088];
	st.shared.f32 	[%r16], %f4294;
	add.s32 	%r183, %r17, 3272;
	mul.wide.u32 	%rd329, %r183, 4;
	add.s64 	%rd330, %rd5, %rd329;
	ld.global.f32 	%f4295, [%rd330];
	st.shared.f32 	[%r21], %f4295;
	bar.sync 	0;
	ld.global.f32 	%f4296, [%rd8];
	ld.shared.f32 	%f4297, [%r23];
	ld.shared.f32 	%f4298, [%r24];
	fma.rn.f32 	%f4299, %f4297, %f4298, %f4296;
	ld.shared.f32 	%f4300, [%r23+4];
	ld.shared.f32 	%f4301, [%r24+32];
	fma.rn.f32 	%f4302, %f4300, %f4301, %f4299;
	ld.shared.f32 	%f4303, [%r23+8];
	ld.shared.f32 	%f4304, [%r24+64];
	fma.rn.f32 	%f4305, %f4303, %f4304, %f4302;
	ld.shared.f32 	%f4306, [%r23+12];
	ld.shared.f32 	%f4307, [%r24+96];
	fma.rn.f32 	%f4308, %f4306, %f4307, %f4305;
	ld.shared.f32 	%f4309, [%r23+16];
	ld.shared.f32 	%f4310, [%r24+128];
	fma.rn.f32 	%f4311, %f4309, %f4310, %f4308;
	ld.shared.f32 	%f4312, [%r23+20];
	ld.shared.f32 	%f4313, [%r24+160];
	fma.rn.f32 	%f4314, %f4312, %f4313, %f4311;
	ld.shared.f32 	%f4315, [%r23+24];
	ld.shared.f32 	%f4316, [%r24+192];
	fma.rn.f32 	%f4317, %f4315, %f4316, %f4314;
	ld.shared.f32 	%f4318, [%r23+28];
	ld.shared.f32 	%f4319, [%r24+224];
	fma.rn.f32 	%f4320, %f4318, %f4319, %f4317;
	st.global.f32 	[%rd8], %f4320;
	bar.sync 	0;
	ld.global.f32 	%f4321, [%rd10+5120];
	st.shared.f32 	[%r16], %f4321;
	add.s32 	%r184, %r17, 3280;
	mul.wide.u32 	%rd331, %r184, 4;
	add.s64 	%rd332, %rd5, %rd331;
	ld.global.f32 	%f4322, [%rd332];
	st.shared.f32 	[%r21], %f4322;
	bar.sync 	0;
	ld.global.f32 	%f4323, [%rd8];
	ld.shared.f32 	%f4324, [%r23];
	ld.shared.f32 	%f4325, [%r24];
	fma.rn.f32 	%f4326, %f4324, %f4325, %f4323;
	ld.shared.f32 	%f4327, [%r23+4];
	ld.shared.f32 	%f4328, [%r24+32];
	fma.rn.f32 	%f4329, %f4327, %f4328, %f4326;
	ld.shared.f32 	%f4330, [%r23+8];
	ld.shared.f32 	%f4331, [%r24+64];
	fma.rn.f32 	%f4332, %f4330, %f4331, %f4329;
	ld.shared.f32 	%f4333, [%r23+12];
	ld.shared.f32 	%f4334, [%r24+96];
	fma.rn.f32 	%f4335, %f4333, %f4334, %f4332;
	ld.shared.f32 	%f4336, [%r23+16];
	ld.shared.f32 	%f4337, [%r24+128];
	fma.rn.f32 	%f4338, %f4336, %f4337, %f4335;
	ld.shared.f32 	%f4339, [%r23+20];
	ld.shared.f32 	%f4340, [%r24+160];
	fma.rn.f32 	%f4341, %f4339, %f4340, %f4338;
	ld.shared.f32 	%f4342, [%r23+24];
	ld.shared.f32 	%f4343, [%r24+192];
	fma.rn.f32 	%f4344, %f4342, %f4343, %f4341;
	ld.shared.f32 	%f4345, [%r23+28];
	ld.shared.f32 	%f4346, [%r24+224];
	fma.rn.f32 	%f4347, %f4345, %f4346, %f4344;
	st.global.f32 	[%rd8], %f4347;
	bar.sync 	0;
	ld.global.f32 	%f4348, [%rd10+5152];
	st.shared.f32 	[%r16], %f4348;
	add.s32 	%r185, %r17, 3288;
	mul.wide.u32 	%rd333, %r185, 4;
	add.s64 	%rd334, %rd5, %rd333;
	ld.global.f32 	%f4349, [%rd334];
	st.shared.f32 	[%r21], %f4349;
	bar.sync 	0;
	ld.global.f32 	%f4350, [%rd8];
	ld.shared.f32 	%f4351, [%r23];
	ld.shared.f32 	%f4352, [%r24];
	fma.rn.f32 	%f4353, %f4351, %f4352, %f4350;
	ld.shared.f32 	%f4354, [%r23+4];
	ld.shared.f32 	%f4355, [%r24+32];
	fma.rn.f32 	%f4356, %f4354, %f4355, %f4353;
	ld.shared.f32 	%f4357, [%r23+8];
	ld.shared.f32 	%f4358, [%r24+64];
	fma.rn.f32 	%f4359, %f4357, %f4358, %f4356;
	ld.shared.f32 	%f4360, [%r23+12];
	ld.shared.f32 	%f4361, [%r24+96];
	fma.rn.f32 	%f4362, %f4360, %f4361, %f4359;
	ld.shared.f32 	%f4363, [%r23+16];
	ld.shared.f32 	%f4364, [%r24+128];
	fma.rn.f32 	%f4365, %f4363, %f4364, %f4362;
	ld.shared.f32 	%f4366, [%r23+20];
	ld.shared.f32 	%f4367, [%r24+160];
	fma.rn.f32 	%f4368, %f4366, %f4367, %f4365;
	ld.shared.f32 	%f4369, [%r23+24];
	ld.shared.f32 	%f4370, [%r24+192];
	fma.rn.f32 	%f4371, %f4369, %f4370, %f4368;
	ld.shared.f32 	%f4372, [%r23+28];
	ld.shared.f32 	%f4373, [%r24+224];
	fma.rn.f32 	%f4374, %f4372, %f4373, %f4371;
	st.global.f32 	[%rd8], %f4374;
	bar.sync 	0;
	ld.global.f32 	%f4375, [%rd10+5184];
	st.shared.f32 	[%r16], %f4375;
	add.s32 	%r186, %r17, 3296;
	mul.wide.u32 	%rd335, %r186, 4;
	add.s64 	%rd336, %rd5, %rd335;
	ld.global.f32 	%f4376, [%rd336];
	st.shared.f32 	[%r21], %f4376;
	bar.sync 	0;
	ld.global.f32 	%f4377, [%rd8];
	ld.shared.f32 	%f4378, [%r23];
	ld.shared.f32 	%f4379, [%r24];
	fma.rn.f32 	%f4380, %f4378, %f4379, %f4377;
	ld.shared.f32 	%f4381, [%r23+4];
	ld.shared.f32 	%f4382, [%r24+32];
	fma.rn.f32 	%f4383, %f4381, %f4382, %f4380;
	ld.shared.f32 	%f4384, [%r23+8];
	ld.shared.f32 	%f4385, [%r24+64];
	fma.rn.f32 	%f4386, %f4384, %f4385, %f4383;
	ld.shared.f32 	%f4387, [%r23+12];
	ld.shared.f32 	%f4388, [%r24+96];
	fma.rn.f32 	%f4389, %f4387, %f4388, %f4386;
	ld.shared.f32 	%f4390, [%r23+16];
	ld.shared.f32 	%f4391, [%r24+128];
	fma.rn.f32 	%f4392, %f4390, %f4391, %f4389;
	ld.shared.f32 	%f4393, [%r23+20];
	ld.shared.f32 	%f4394, [%r24+160];
	fma.rn.f32 	%f4395, %f4393, %f4394, %f4392;
	ld.shared.f32 	%f4396, [%r23+24];
	ld.shared.f32 	%f4397, [%r24+192];
	fma.rn.f32 	%f4398, %f4396, %f4397, %f4395;
	ld.shared.f32 	%f4399, [%r23+28];
	ld.shared.f32 	%f4400, [%r24+224];
	fma.rn.f32 	%f4401, %f4399, %f4400, %f4398;
	st.global.f32 	[%rd8], %f4401;
	bar.sync 	0;
	ld.global.f32 	%f4402, [%rd10+5216];
	st.shared.f32 	[%r16], %f4402;
	add.s32 	%r187, %r17, 3304;
	mul.wide.u32 	%rd337, %r187, 4;
	add.s64 	%rd338, %rd5, %rd337;
	ld.global.f32 	%f4403, [%rd338];
	st.shared.f32 	[%r21], %f4403;
	bar.sync 	0;
	ld.global.f32 	%f4404, [%rd8];
	ld.shared.f32 	%f4405, [%r23];
	ld.shared.f32 	%f4406, [%r24];
	fma.rn.f32 	%f4407, %f4405, %f4406, %f4404;
	ld.shared.f32 	%f4408, [%r23+4];
	ld.shared.f32 	%f4409, [%r24+32];
	fma.rn.f32 	%f4410, %f4408, %f4409, %f4407;
	ld.shared.f32 	%f4411, [%r23+8];
	ld.shared.f32 	%f4412, [%r24+64];
	fma.rn.f32 	%f4413, %f4411, %f4412, %f4410;
	ld.shared.f32 	%f4414, [%r23+12];
	ld.shared.f32 	%f4415, [%r24+96];
	fma.rn.f32 	%f4416, %f4414, %f4415, %f4413;
	ld.shared.f32 	%f4417, [%r23+16];
	ld.shared.f32 	%f4418, [%r24+128];
	fma.rn.f32 	%f4419, %f4417, %f4418, %f4416;
	ld.shared.f32 	%f4420, [%r23+20];
	ld.shared.f32 	%f4421, [%r24+160];
	fma.rn.f32 	%f4422, %f4420, %f4421, %f4419;
	ld.shared.f32 	%f4423, [%r23+24];
	ld.shared.f32 	%f4424, [%r24+192];
	fma.rn.f32 	%f4425, %f4423, %f4424, %f4422;
	ld.shared.f32 	%f4426, [%r23+28];
	ld.shared.f32 	%f4427, [%r24+224];
	fma.rn.f32 	%f4428, %f4426, %f4427, %f4425;
	st.global.f32 	[%rd8], %f4428;
	bar.sync 	0;
	ld.global.f32 	%f4429, [%rd10+5248];
	st.shared.f32 	[%r16], %f4429;
	add.s32 	%r188, %r17, 3312;
	mul.wide.u32 	%rd339, %r188, 4;
	add.s64 	%rd340, %rd5, %rd339;
	ld.global.f32 	%f4430, [%rd340];
	st.shared.f32 	[%r21], %f4430;
	bar.sync 	0;
	ld.global.f32 	%f4431, [%rd8];
	ld.shared.f32 	%f4432, [%r23];
	ld.shared.f32 	%f4433, [%r24];
	fma.rn.f32 	%f4434, %f4432, %f4433, %f4431;
	ld.shared.f32 	%f4435, [%r23+4];
	ld.shared.f32 	%f4436, [%r24+32];
	fma.rn.f32 	%f4437, %f4435, %f4436, %f4434;
	ld.shared.f32 	%f4438, [%r23+8];
	ld.shared.f32 	%f4439, [%r24+64];
	fma.rn.f32 	%f4440, %f4438, %f4439, %f4437;
	ld.shared.f32 	%f4441, [%r23+12];
	ld.shared.f32 	%f4442, [%r24+96];
	fma.rn.f32 	%f4443, %f4441, %f4442, %f4440;
	ld.shared.f32 	%f4444, [%r23+16];
	ld.shared.f32 	%f4445, [%r24+128];
	fma.rn.f32 	%f4446, %f4444, %f4445, %f4443;
	ld.shared.f32 	%f4447, [%r23+20];
	ld.shared.f32 	%f4448, [%r24+160];
	fma.rn.f32 	%f4449, %f4447, %f4448, %f4446;
	ld.shared.f32 	%f4450, [%r23+24];
	ld.shared.f32 	%f4451, [%r24+192];
	fma.rn.f32 	%f4452, %f4450, %f4451, %f4449;
	ld.shared.f32 	%f4453, [%r23+28];
	ld.shared.f32 	%f4454, [%r24+224];
	fma.rn.f32 	%f4455, %f4453, %f4454, %f4452;
	st.global.f32 	[%rd8], %f4455;
	bar.sync 	0;
	ld.global.f32 	%f4456, [%rd10+5280];
	st.shared.f32 	[%r16], %f4456;
	add.s32 	%r189, %r17, 3320;
	mul.wide.u32 	%rd341, %r189, 4;
	add.s64 	%rd342, %rd5, %rd341;
	ld.global.f32 	%f4457, [%rd342];
	st.shared.f32 	[%r21], %f4457;
	bar.sync 	0;
	ld.global.f32 	%f4458, [%rd8];
	ld.shared.f32 	%f4459, [%r23];
	ld.shared.f32 	%f4460, [%r24];
	fma.rn.f32 	%f4461, %f4459, %f4460, %f4458;
	ld.shared.f32 	%f4462, [%r23+4];
	ld.shared.f32 	%f4463, [%r24+32];
	fma.rn.f32 	%f4464, %f4462, %f4463, %f4461;
	ld.shared.f32 	%f4465, [%r23+8];
	ld.shared.f32 	%f4466, [%r24+64];
	fma.rn.f32 	%f4467, %f4465, %f4466, %f4464;
	ld.shared.f32 	%f4468, [%r23+12];
	ld.shared.f32 	%f4469, [%r24+96];
	fma.rn.f32 	%f4470, %f4468, %f4469, %f4467;
	ld.shared.f32 	%f4471, [%r23+16];
	ld.shared.f32 	%f4472, [%r24+128];
	fma.rn.f32 	%f4473, %f4471, %f4472, %f4470;
	ld.shared.f32 	%f4474, [%r23+20];
	ld.shared.f32 	%f4475, [%r24+160];
	fma.rn.f32 	%f4476, %f4474, %f4475, %f4473;
	ld.shared.f32 	%f4477, [%r23+24];
	ld.shared.f32 	%f4478, [%r24+192];
	fma.rn.f32 	%f4479, %f4477, %f4478, %f4476;
	ld.shared.f32 	%f4480, [%r23+28];
	ld.shared.f32 	%f4481, [%r24+224];
	fma.rn.f32 	%f4482, %f4480, %f4481, %f4479;
	st.global.f32 	[%rd8], %f4482;
	bar.sync 	0;
	ld.global.f32 	%f4483, [%rd10+5312];
	st.shared.f32 	[%r16], %f4483;
	add.s32 	%r190, %r17, 3328;
	mul.wide.u32 	%rd343, %r190, 4;
	add.s64 	%rd344, %rd5, %rd343;
	ld.global.f32 	%f4484, [%rd344];
	st.shared.f32 	[%r21], %f4484;
	bar.sync 	0;
	ld.global.f32 	%f4485, [%rd8];
	ld.shared.f32 	%f4486, [%r23];
	ld.shared.f32 	%f4487, [%r24];
	fma.rn.f32 	%f4488, %f4486, %f4487, %f4485;
	ld.shared.f32 	%f4489, [%r23+4];
	ld.shared.f32 	%f4490, [%r24+32];
	fma.rn.f32 	%f4491, %f4489, %f4490, %f4488;
	ld.shared.f32 	%f4492, [%r23+8];
	ld.shared.f32 	%f4493, [%r24+64];
	fma.rn.f32 	%f4494, %f4492, %f4493, %f4491;
	ld.shared.f32 	%f4495, [%r23+12];
	ld.shared.f32 	%f4496, [%r24+96];
	fma.rn.f32 	%f4497, %f4495, %f4496, %f4494;
	ld.shared.f32 	%f4498, [%r23+16];
	ld.shared.f32 	%f4499, [%r24+128];
	fma.rn.f32 	%f4500, %f4498, %f4499, %f4497;
	ld.shared.f32 	%f4501, [%r23+20];
	ld.shared.f32 	%f4502, [%r24+160];
	fma.rn.f32 	%f4503, %f4501, %f4502, %f4500;
	ld.shared.f32 	%f4504, [%r23+24];
	ld.shared.f32 	%f4505, [%r24+192];
	fma.rn.f32 	%f4506, %f4504, %f4505, %f4503;
	ld.shared.f32 	%f4507, [%r23+28];
	ld.shared.f32 	%f4508, [%r24+224];
	fma.rn.f32 	%f4509, %f4507, %f4508, %f4506;
	st.global.f32 	[%rd8], %f4509;
	bar.sync 	0;
	ld.global.f32 	%f4510, [%rd10+5344];
	st.shared.f32 	[%r16], %f4510;
	add.s32 	%r191, %r17, 3336;
	mul.wide.u32 	%rd345, %r191, 4;
	add.s64 	%rd346, %rd5, %rd345;
	ld.global.f32 	%f4511, [%rd346];
	st.shared.f32 	[%r21], %f4511;
	bar.sync 	0;
	ld.global.f32 	%f4512, [%rd8];
	ld.shared.f32 	%f4513, [%r23];
	ld.shared.f32 	%f4514, [%r24];
	fma.rn.f32 	%f4515, %f4513, %f4514, %f4512;
	ld.shared.f32 	%f4516, [%r23+4];
	ld.shared.f32 	%f4517, [%r24+32];
	fma.rn.f32 	%f4518, %f4516, %f4517, %f4515;
	ld.shared.f32 	%f4519, [%r23+8];
	ld.shared.f32 	%f4520, [%r24+64];
	fma.rn.f32 	%f4521, %f4519, %f4520, %f4518;
	ld.shared.f32 	%f4522, [%r23+12];
	ld.shared.f32 	%f4523, [%r24+96];
	fma.rn.f32 	%f4524, %f4522, %f4523, %f4521;
	ld.shared.f32 	%f4525, [%r23+16];
	ld.shared.f32 	%f4526, [%r24+128];
	fma.rn.f32 	%f4527, %f4525, %f4526, %f4524;
	ld.shared.f32 	%f4528, [%r23+20];
	ld.shared.f32 	%f4529, [%r24+160];
	fma.rn.f32 	%f4530, %f4528, %f4529, %f4527;
	ld.shared.f32 	%f4531, [%r23+24];
	ld.shared.f32 	%f4532, [%r24+192];
	fma.rn.f32 	%f4533, %f4531, %f4532, %f4530;
	ld.shared.f32 	%f4534, [%r23+28];
	ld.shared.f32 	%f4535, [%r24+224];
	fma.rn.f32 	%f4536, %f4534, %f4535, %f4533;
	st.global.f32 	[%rd8], %f4536;
	bar.sync 	0;
	ld.global.f32 	%f4537, [%rd10+5376];
	st.shared.f32 	[%r16], %f4537;
	add.s32 	%r192, %r17, 3344;
	mul.wide.u32 	%rd347, %r192, 4;
	add.s64 	%rd348, %rd5, %rd347;
	ld.global.f32 	%f4538, [%rd348];
	st.shared.f32 	[%r21], %f4538;
	bar.sync 	0;
	ld.global.f32 	%f4539, [%rd8];
	ld.shared.f32 	%f4540, [%r23];
	ld.shared.f32 	%f4541, [%r24];
	fma.rn.f32 	%f4542, %f4540, %f4541, %f4539;
	ld.shared.f32 	%f4543, [%r23+4];
	ld.shared.f32 	%f4544, [%r24+32];
	fma.rn.f32 	%f4545, %f4543, %f4544, %f4542;
	ld.shared.f32 	%f4546, [%r23+8];
	ld.shared.f32 	%f4547, [%r24+64];
	fma.rn.f32 	%f4548, %f4546, %f4547, %f4545;
	ld.shared.f32 	%f4549, [%r23+12];
	ld.shared.f32 	%f4550, [%r24+96];
	fma.rn.f32 	%f4551, %f4549, %f4550, %f4548;
	ld.shared.f32 	%f4552, [%r23+16];
	ld.shared.f32 	%f4553, [%r24+128];
	fma.rn.f32 	%f4554, %f4552, %f4553, %f4551;
	ld.shared.f32 	%f4555, [%r23+20];
	ld.shared.f32 	%f4556, [%r24+160];
	fma.rn.f32 	%f4557, %f4555, %f4556, %f4554;
	ld.shared.f32 	%f4558, [%r23+24];
	ld.shared.f32 	%f4559, [%r24+192];
	fma.rn.f32 	%f4560, %f4558, %f4559, %f4557;
	ld.shared.f32 	%f4561, [%r23+28];
	ld.shared.f32 	%f4562, [%r24+224];
	fma.rn.f32 	%f4563, %f4561, %f4562, %f4560;
	st.global.f32 	[%rd8], %f4563;
	bar.sync 	0;
	ld.global.f32 	%f4564, [%rd10+5408];
	st.shared.f32 	[%r16], %f4564;
	add.s32 	%r193, %r17, 3352;
	mul.wide.u32 	%rd349, %r193, 4;
	add.s64 	%rd350, %rd5, %rd349;
	ld.global.f32 	%f4565, [%rd350];
	st.shared.f32 	[%r21], %f4565;
	bar.sync 	0;
	ld.global.f32 	%f4566, [%rd8];
	ld.shared.f32 	%f4567, [%r23];
	ld.shared.f32 	%f4568, [%r24];
	fma.rn.f32 	%f4569, %f4567, %f4568, %f4566;
	ld.shared.f32 	%f4570, [%r23+4];
	ld.shared.f32 	%f4571, [%r24+32];
	fma.rn.f32 	%f4572, %f4570, %f4571, %f4569;
	ld.shared.f32 	%f4573, [%r23+8];
	ld.shared.f32 	%f4574, [%r24+64];
	fma.rn.f32 	%f4575, %f4573, %f4574, %f4572;
	ld.shared.f32 	%f4576, [%r23+12];
	ld.shared.f32 	%f4577, [%r24+96];
	fma.rn.f32 	%f4578, %f4576, %f4577, %f4575;
	ld.shared.f32 	%f4579, [%r23+16];
	ld.shared.f32 	%f4580, [%r24+128];
	fma.rn.f32 	%f4581, %f4579, %f4580, %f4578;
	ld.shared.f32 	%f4582, [%r23+20];
	ld.shared.f32 	%f4583, [%r24+160];
	fma.rn.f32 	%f4584, %f4582, %f4583, %f4581;
	ld.shared.f32 	%f4585, [%r23+24];
	ld.shared.f32 	%f4586, [%r24+192];
	fma.rn.f32 	%f4587, %f4585, %f4586, %f4584;
	ld.shared.f32 	%f4588, [%r23+28];
	ld.shared.f32 	%f4589, [%r24+224];
	fma.rn.f32 	%f4590, %f4588, %f4589, %f4587;
	st.global.f32 	[%rd8], %f4590;
	bar.sync 	0;
	ld.global.f32 	%f4591, [%rd10+5440];
	st.shared.f32 	[%r16], %f4591;
	add.s32 	%r194, %r17, 3360;
	mul.wide.u32 	%rd351, %r194, 4;
	add.s64 	%rd352, %rd5, %rd351;
	ld.global.f32 	%f4592, [%rd352];
	st.shared.f32 	[%r21], %f4592;
	bar.sync 	0;
	ld.global.f32 	%f4593, [%rd8];
	ld.shared.f32 	%f4594, [%r23];
	ld.shared.f32 	%f4595, [%r24];
	fma.rn.f32 	%f4596, %f4594, %f4595, %f4593;
	ld.shared.f32 	%f4597, [%r23+4];
	ld.shared.f32 	%f4598, [%r24+32];
	fma.rn.f32 	%f4599, %f4597, %f4598, %f4596;
	ld.shared.f32 	%f4600, [%r23+8];
	ld.shared.f32 	%f4601, [%r24+64];
	fma.rn.f32 	%f4602, %f4600, %f4601, %f4599;
	ld.shared.f32 	%f4603, [%r23+12];
	ld.shared.f32 	%f4604, [%r24+96];
	fma.rn.f32 	%f4605, %f4603, %f4604, %f4602;
	ld.shared.f32 	%f4606, [%r23+16];
	ld.shared.f32 	%f4607, [%r24+128];
	fma.rn.f32 	%f4608, %f4606, %f4607, %f4605;
	ld.shared.f32 	%f4609, [%r23+20];
	ld.shared.f32 	%f4610, [%r24+160];
	fma.rn.f32 	%f4611, %f4609, %f4610, %f4608;
	ld.shared.f32 	%f4612, [%r23+24];
	ld.shared.f32 	%f4613, [%r24+192];
	fma.rn.f32 	%f4614, %f4612, %f4613, %f4611;
	ld.shared.f32 	%f4615, [%r23+28];
	ld.shared.f32 	%f4616, [%r24+224];
	fma.rn.f32 	%f4617, %f4615, %f4616, %f4614;
	st.global.f32 	[%rd8], %f4617;
	bar.sync 	0;
	ld.global.f32 	%f4618, [%rd10+5472];
	st.shared.f32 	[%r16], %f4618;
	add.s32 	%r195, %r17, 3368;
	mul.wide.u32 	%rd353, %r195, 4;
	add.s64 	%rd354, %rd5, %rd353;
	ld.global.f32 	%f4619, [%rd354];
	st.shared.f32 	[%r21], %f4619;
	bar.sync 	0;
	ld.global.f32 	%f4620, [%rd8];
	ld.shared.f32 	%f4621, [%r23];
	ld.shared.f32 	%f4622, [%r24];
	fma.rn.f32 	%f4623, %f4621, %f4622, %f4620;
	ld.shared.f32 	%f4624, [%r23+4];
	ld.shared.f32 	%f4625, [%r24+32];
	fma.rn.f32 	%f4626, %f4624, %f4625, %f4623;
	ld.shared.f32 	%f4627, [%r23+8];
	ld.shared.f32 	%f4628, [%r24+64];
	fma.rn.f32 	%f4629, %f4627, %f4628, %f4626;
	ld.shared.f32 	%f4630, [%r23+12];
	ld.shared.f32 	%f4631, [%r24+96];
	fma.rn.f32 	%f4632, %f4630, %f4631, %f4629;
	ld.shared.f32 	%f4633, [%r23+16];
	ld.shared.f32 	%f4634, [%r24+128];
	fma.rn.f32 	%f4635, %f4633, %f4634, %f4632;
	ld.shared.f32 	%f4636, [%r23+20];
	ld.shared.f32 	%f4637, [%r24+160];
	fma.rn.f32 	%f4638, %f4636, %f4637, %f4635;
	ld.shared.f32 	%f4639, [%r23+24];
	ld.shared.f32 	%f4640, [%r24+192];
	fma.rn.f32 	%f4641, %f4639, %f4640, %f4638;
	ld.shared.f32 	%f4642, [%r23+28];
	ld.shared.f32 	%f4643, [%r24+224];
	fma.rn.f32 	%f4644, %f4642, %f4643, %f4641;
	st.global.f32 	[%rd8], %f4644;
	bar.sync 	0;
	ld.global.f32 	%f4645, [%rd10+5504];
	st.shared.f32 	[%r16], %f4645;
	add.s32 	%r196, %r17, 3376;
	mul.wide.u32 	%rd355, %r196, 4;
	add.s64 	%rd356, %rd5, %rd355;
	ld.global.f32 	%f4646, [%rd356];
	st.shared.f32 	[%r21], %f4646;
	bar.sync 	0;
	ld.global.f32 	%f4647, [%rd8];
	ld.shared.f32 	%f4648, [%r23];
	ld.shared.f32 	%f4649, [%r24];
	fma.rn.f32 	%f4650, %f4648, %f4649, %f4647;
	ld.shared.f32 	%f4651, [%r23+4];
	ld.shared.f32 	%f4652, [%r24+32];
	fma.rn.f32 	%f4653, %f4651, %f4652, %f4650;
	ld.shared.f32 	%f4654, [%r23+8];
	ld.shared.f32 	%f4655, [%r24+64];
	fma.rn.f32 	%f4656, %f4654, %f4655, %f4653;
	ld.shared.f32 	%f4657, [%r23+12];
	ld.shared.f32 	%f4658, [%r24+96];
	fma.rn.f32 	%f4659, %f4657, %f4658, %f4656;
	ld.shared.f32 	%f4660, [%r23+16];
	ld.shared.f32 	%f4661, [%r24+128];
	fma.rn.f32 	%f4662, %f4660, %f4661, %f4659;
	ld.shared.f32 	%f4663, [%r23+20];
	ld.shared.f32 	%f4664, [%r24+160];
	fma.rn.f32 	%f4665, %f4663, %f4664, %f4662;
	ld.shared.f32 	%f4666, [%r23+24];
	ld.shared.f32 	%f4667, [%r24+192];
	fma.rn.f32 	%f4668, %f4666, %f4667, %f4665;
	ld.shared.f32 	%f4669, [%r23+28];
	ld.shared.f32 	%f4670, [%r24+224];
	fma.rn.f32 	%f4671, %f4669, %f4670, %f4668;
	st.global.f32 	[%rd8], %f4671;
	bar.sync 	0;
	ld.global.f32 	%f4672, [%rd10+5536];
	st.shared.f32 	[%r16], %f4672;
	add.s32 	%r197, %r17, 3384;
	mul.wide.u32 	%rd357, %r197, 4;
	add.s64 	%rd358, %rd5, %rd357;
	ld.global.f32 	%f4673, [%rd358];
	st.shared.f32 	[%r21], %f4673;
	bar.sync 	0;
	ld.global.f32 	%f4674, [%rd8];
	ld.shared.f32 	%f4675, [%r23];
	ld.shared.f32 	%f4676, [%r24];
	fma.rn.f32 	%f4677, %f4675, %f4676, %f4674;
	ld.shared.f32 	%f4678, [%r23+4];
	ld.shared.f32 	%f4679, [%r24+32];
	fma.rn.f32 	%f4680, %f4678, %f4679, %f4677;
	ld.shared.f32 	%f4681, [%r23+8];
	ld.shared.f32 	%f4682, [%r24+64];
	fma.rn.f32 	%f4683, %f4681, %f4682, %f4680;
	ld.shared.f32 	%f4684, [%r23+12];
	ld.shared.f32 	%f4685, [%r24+96];
	fma.rn.f32 	%f4686, %f4684, %f4685, %f4683;
	ld.shared.f32 	%f4687, [%r23+16];
	ld.shared.f32 	%f4688, [%r24+128];
	fma.rn.f32 	%f4689, %f4687, %f4688, %f4686;
	ld.shared.f32 	%f4690, [%r23+20];
	ld.shared.f32 	%f4691, [%r24+160];
	fma.rn.f32 	%f4692, %f4690, %f4691, %f4689;
	ld.shared.f32 	%f4693, [%r23+24];
	ld.shared.f32 	%f4694, [%r24+192];
	fma.rn.f32 	%f4695, %f4693, %f4694, %f4692;
	ld.shared.f32 	%f4696, [%r23+28];
	ld.shared.f32 	%f4697, [%r24+224];
	fma.rn.f32 	%f4698, %f4696, %f4697, %f4695;
	st.global.f32 	[%rd8], %f4698;
	bar.sync 	0;
	ld.global.f32 	%f4699, [%rd10+5568];
	st.shared.f32 	[%r16], %f4699;
	add.s32 	%r198, %r17, 3392;
	mul.wide.u32 	%rd359, %r198, 4;
	add.s64 	%rd360, %rd5, %rd359;
	ld.global.f32 	%f4700, [%rd360];
	st.shared.f32 	[%r21], %f4700;
	bar.sync 	0;
	ld.global.f32 	%f4701, [%rd8];
	ld.shared.f32 	%f4702, [%r23];
	ld.shared.f32 	%f4703, [%r24];
	fma.rn.f32 	%f4704, %f4702, %f4703, %f4701;
	ld.shared.f32 	%f4705, [%r23+4];
	ld.shared.f32 	%f4706, [%r24+32];
	fma.rn.f32 	%f4707, %f4705, %f4706, %f4704;
	ld.shared.f32 	%f4708, [%r23+8];
	ld.shared.f32 	%f4709, [%r24+64];
	fma.rn.f32 	%f4710, %f4708, %f4709, %f4707;
	ld.shared.f32 	%f4711, [%r23+12];
	ld.shared.f32 	%f4712, [%r24+96];
	fma.rn.f32 	%f4713, %f4711, %f4712, %f4710;
	ld.shared.f32 	%f4714, [%r23+16];
	ld.shared.f32 	%f4715, [%r24+128];
	fma.rn.f32 	%f4716, %f4714, %f4715, %f4713;
	ld.shared.f32 	%f4717, [%r23+20];
	ld.shared.f32 	%f4718, [%r24+160];
	fma.rn.f32 	%f4719, %f4717, %f4718, %f4716;
	ld.shared.f32 	%f4720, [%r23+24];
	ld.shared.f32 	%f4721, [%r24+192];
	fma.rn.f32 	%f4722, %f4720, %f4721, %f4719;
	ld.shared.f32 	%f4723, [%r23+28];
	ld.shared.f32 	%f4724, [%r24+224];
	fma.rn.f32 	%f4725, %f4723, %f4724, %f4722;
	st.global.f32 	[%rd8], %f4725;
	bar.sync 	0;
	ld.global.f32 	%f4726, [%rd10+5600];
	st.shared.f32 	[%r16], %f4726;
	add.s32 	%r199, %r17, 3400;
	mul.wide.u32 	%rd361, %r199, 4;
	add.s64 	%rd362, %rd5, %rd361;
	ld.global.f32 	%f4727, [%rd362];
	st.shared.f32 	[%r21], %f4727;
	bar.sync 	0;
	ld.global.f32 	%f4728, [%rd8];
	ld.shared.f32 	%f4729, [%r23];
	ld.shared.f32 	%f4730, [%r24];
	fma.rn.f32 	%f4731, %f4729, %f4730, %f4728;
	ld.shared.f32 	%f4732, [%r23+4];
	ld.shared.f32 	%f4733, [%r24+32];
	fma.rn.f32 	%f4734, %f4732, %f4733, %f4731;
	ld.shared.f32 	%f4735, [%r23+8];
	ld.shared.f32 	%f4736, [%r24+64];
	fma.rn.f32 	%f4737, %f4735, %f4736, %f4734;
	ld.shared.f32 	%f4738, [%r23+12];
	ld.shared.f32 	%f4739, [%r24+96];
	fma.rn.f32 	%f4740, %f4738, %f4739, %f4737;
	ld.shared.f32 	%f4741, [%r23+16];
	ld.shared.f32 	%f4742, [%r24+128];
	fma.rn.f32 	%f4743, %f4741, %f4742, %f4740;
	ld.shared.f32 	%f4744, [%r23+20];
	ld.shared.f32 	%f4745, [%r24+160];
	fma.rn.f32 	%f4746, %f4744, %f4745, %f4743;
	ld.shared.f32 	%f4747, [%r23+24];
	ld.shared.f32 	%f4748, [%r24+192];
	fma.rn.f32 	%f4749, %f4747, %f4748, %f4746;
	ld.shared.f32 	%f4750, [%r23+28];
	ld.shared.f32 	%f4751, [%r24+224];
	fma.rn.f32 	%f4752, %f4750, %f4751, %f4749;
	st.global.f32 	[%rd8], %f4752;
	bar.sync 	0;
	ld.global.f32 	%f4753, [%rd10+5632];
	st.shared.f32 	[%r16], %f4753;
	add.s32 	%r200, %r17, 3408;
	mul.wide.u32 	%rd363, %r200, 4;
	add.s64 	%rd364, %rd5, %rd363;
	ld.global.f32 	%f4754, [%rd364];
	st.shared.f32 	[%r21], %f4754;
	bar.sync 	0;
	ld.global.f32 	%f4755, [%rd8];
	ld.shared.f32 	%f4756, [%r23];
	ld.shared.f32 	%f4757, [%r24];
	fma.rn.f32 	%f4758, %f4756, %f4757, %f4755;
	ld.shared.f32 	%f4759, [%r23+4];
	ld.shared.f32 	%f4760, [%r24+32];
	fma.rn.f32 	%f4761, %f4759, %f4760, %f4758;
	ld.shared.f32 	%f4762, [%r23+8];
	ld.shared.f32 	%f4763, [%r24+64];
	fma.rn.f32 	%f4764, %f4762, %f4763, %f4761;
	ld.shared.f32 	%f4765, [%r23+12];
	ld.shared.f32 	%f4766, [%r24+96];
	fma.rn.f32 	%f4767, %f4765, %f4766, %f4764;
	ld.shared.f32 	%f4768, [%r23+16];
	ld.shared.f32 	%f4769, [%r24+128];
	fma.rn.f32 	%f4770, %f4768, %f4769, %f4767;
	ld.shared.f32 	%f4771, [%r23+20];
	ld.shared.f32 	%f4772, [%r24+160];
	fma.rn.f32 	%f4773, %f4771, %f4772, %f4770;
	ld.shared.f32 	%f4774, [%r23+24];
	ld.shared.f32 	%f4775, [%r24+192];
	fma.rn.f32 	%f4776, %f4774, %f4775, %f4773;
	ld.shared.f32 	%f4777, [%r23+28];
	ld.shared.f32 	%f4778, [%r24+224];
	fma.rn.f32 	%f4779, %f4777, %f4778, %f4776;
	st.global.f32 	[%rd8], %f4779;
	bar.sync 	0;
	ld.global.f32 	%f4780, [%rd10+5664];
	st.shared.f32 	[%r16], %f4780;
	add.s32 	%r201, %r17, 3416;
	mul.wide.u32 	%rd365, %r201, 4;
	add.s64 	%rd366, %rd5, %rd365;
	ld.global.f32 	%f4781, [%rd366];
	st.shared.f32 	[%r21], %f4781;
	bar.sync 	0;
	ld.global.f32 	%f4782, [%rd8];
	ld.shared.f32 	%f4783, [%r23];
	ld.shared.f32 	%f4784, [%r24];
	fma.rn.f32 	%f4785, %f4783, %f4784, %f4782;
	ld.shared.f32 	%f4786, [%r23+4];
	ld.shared.f32 	%f4787, [%r24+32];
	fma.rn.f32 	%f4788, %f4786, %f4787, %f4785;
	ld.shared.f32 	%f4789, [%r23+8];
	ld.shared.f32 	%f4790, [%r24+64];
	fma.rn.f32 	%f4791, %f4789, %f4790, %f4788;
	ld.shared.f32 	%f4792, [%r23+12];
	ld.shared.f32 	%f4793, [%r24+96];
	fma.rn.f32 	%f4794, %f4792, %f4793, %f4791;
	ld.shared.f32 	%f4795, [%r23+16];
	ld.shared.f32 	%f4796, [%r24+128];
	fma.rn.f32 	%f4797, %f4795, %f4796, %f4794;
	ld.shared.f32 	%f4798, [%r23+20];
	ld.shared.f32 	%f4799, [%r24+160];
	fma.rn.f32 	%f4800, %f4798, %f4799, %f4797;
	ld.shared.f32 	%f4801, [%r23+24];
	ld.shared.f32 	%f4802, [%r24+192];
	fma.rn.f32 	%f4803, %f4801, %f4802, %f4800;
	ld.shared.f32 	%f4804, [%r23+28];
	ld.shared.f32 	%f4805, [%r24+224];
	fma.rn.f32 	%f4806, %f4804, %f4805, %f4803;
	st.global.f32 	[%rd8], %f4806;
	bar.sync 	0;
	ld.global.f32 	%f4807, [%rd10+5696];
	st.shared.f32 	[%r16], %f4807;
	add.s32 	%r202, %r17, 3424;
	mul.wide.u32 	%rd367, %r202, 4;
	add.s64 	%rd368, %rd5, %rd367;
	ld.global.f32 	%f4808, [%rd368];
	st.shared.f32 	[%r21], %f4808;
	bar.sync 	0;
	ld.global.f32 	%f4809, [%rd8];
	ld.shared.f32 	%f4810, [%r23];
	ld.shared.f32 	%f4811, [%r24];
	fma.rn.f32 	%f4812, %f4810, %f4811, %f4809;
	ld.shared.f32 	%f4813, [%r23+4];
	ld.shared.f32 	%f4814, [%r24+32];
	fma.rn.f32 	%f4815, %f4813, %f4814, %f4812;
	ld.shared.f32 	%f4816, [%r23+8];
	ld.shared.f32 	%f4817, [%r24+64];
	fma.rn.f32 	%f4818, %f4816, %f4817, %f4815;
	ld.shared.f32 	%f4819, [%r23+12];
	ld.shared.f32 	%f4820, [%r24+96];
	fma.rn.f32 	%f4821, %f4819, %f4820, %f4818;
	ld.shared.f32 	%f4822, [%r23+16];
	ld.shared.f32 	%f4823, [%r24+128];
	fma.rn.f32 	%f4824, %f4822, %f4823, %f4821;
	ld.shared.f32 	%f4825, [%r23+20];
	ld.shared.f32 	%f4826, [%r24+160];
	fma.rn.f32 	%f4827, %f4825, %f4826, %f4824;
	ld.shared.f32 	%f4828, [%r23+24];
	ld.shared.f32 	%f4829, [%r24+192];
	fma.rn.f32 	%f4830, %f4828, %f4829, %f4827;
	ld.shared.f32 	%f4831, [%r23+28];
	ld.shared.f32 	%f4832, [%r24+224];
	fma.rn.f32 	%f4833, %f4831, %f4832, %f4830;
	st.global.f32 	[%rd8], %f4833;
	bar.sync 	0;
	ld.global.f32 	%f4834, [%rd10+5728];
	st.shared.f32 	[%r16], %f4834;
	add.s32 	%r203, %r17, 3432;
	mul.wide.u32 	%rd369, %r203, 4;
	add.s64 	%rd370, %rd5, %rd369;
	ld.global.f32 	%f4835, [%rd370];
	st.shared.f32 	[%r21], %f4835;
	bar.sync 	0;
	ld.global.f32 	%f4836, [%rd8];
	ld.shared.f32 	%f4837, [%r23];
	ld.shared.f32 	%f4838, [%r24];
	fma.rn.f32 	%f4839, %f4837, %f4838, %f4836;
	ld.shared.f32 	%f4840, [%r23+4];
	ld.shared.f32 	%f4841, [%r24+32];
	fma.rn.f32 	%f4842, %f4840, %f4841, %f4839;
	ld.shared.f32 	%f4843, [%r23+8];
	ld.shared.f32 	%f4844, [%r24+64];
	fma.rn.f32 	%f4845, %f4843, %f4844, %f4842;
	ld.shared.f32 	%f4846, [%r23+12];
	ld.shared.f32 	%f4847, [%r24+96];
	fma.rn.f32 	%f4848, %f4846, %f4847, %f4845;
	ld.shared.f32 	%f4849, [%r23+16];
	ld.shared.f32 	%f4850, [%r24+128];
	fma.rn.f32 	%f4851, %f4849, %f4850, %f4848;
	ld.shared.f32 	%f4852, [%r23+20];
	ld.shared.f32 	%f4853, [%r24+160];
	fma.rn.f32 	%f4854, %f4852, %f4853, %f4851;
	ld.shared.f32 	%f4855, [%r23+24];
	ld.shared.f32 	%f4856, [%r24+192];
	fma.rn.f32 	%f4857, %f4855, %f4856, %f4854;
	ld.shared.f32 	%f4858, [%r23+28];
	ld.shared.f32 	%f4859, [%r24+224];
	fma.rn.f32 	%f4860, %f4858, %f4859, %f4857;
	st.global.f32 	[%rd8], %f4860;
	bar.sync 	0;
	ld.global.f32 	%f4861, [%rd10+5760];
	st.shared.f32 	[%r16], %f4861;
	add.s32 	%r204, %r17, 3440;
	mul.wide.u32 	%rd371, %r204, 4;
	add.s64 	%rd372, %rd5, %rd371;
	ld.global.f32 	%f4862, [%rd372];
	st.shared.f32 	[%r21], %f4862;
	bar.sync 	0;
	ld.global.f32 	%f4863, [%rd8];
	ld.shared.f32 	%f4864, [%r23];
	ld.shared.f32 	%f4865, [%r24];
	fma.rn.f32 	%f4866, %f4864, %f4865, %f4863;
	ld.shared.f32 	%f4867, [%r23+4];
	ld.shared.f32 	%f4868, [%r24+32];
	fma.rn.f32 	%f4869, %f4867, %f4868, %f4866;
	ld.shared.f32 	%f4870, [%r23+8];
	ld.shared.f32 	%f4871, [%r24+64];
	fma.rn.f32 	%f4872, %f4870, %f4871, %f4869;
	ld.shared.f32 	%f4873, [%r23+12];
	ld.shared.f32 	%f4874, [%r24+96];
	fma.rn.f32 	%f4875, %f4873, %f4874, %f4872;
	ld.shared.f32 	%f4876, [%r23+16];
	ld.shared.f32 	%f4877, [%r24+128];
	fma.rn.f32 	%f4878, %f4876, %f4877, %f4875;
	ld.shared.f32 	%f4879, [%r23+20];
	ld.shared.f32 	%f4880, [%r24+160];
	fma.rn.f32 	%f4881, %f4879, %f4880, %f4878;
	ld.shared.f32 	%f4882, [%r23+24];
	ld.shared.f32 	%f4883, [%r24+192];
	fma.rn.f32 	%f4884, %f4882, %f4883, %f4881;
	ld.shared.f32 	%f4885, [%r23+28];
	ld.shared.f32 	%f4886, [%r24+224];
	fma.rn.f32 	%f4887, %f4885, %f4886, %f4884;
	st.global.f32 	[%rd8], %f4887;
	bar.sync 	0;
	ld.global.f32 	%f4888, [%rd10+5792];
	st.shared.f32 	[%r16], %f4888;
	add.s32 	%r205, %r17, 3448;
	mul.wide.u32 	%rd373, %r205, 4;
	add.s64 	%rd374, %rd5, %rd373;
	ld.global.f32 	%f4889, [%rd374];
	st.shared.f32 	[%r21], %f4889;
	bar.sync 	0;
	ld.global.f32 	%f4890, [%rd8];
	ld.shared.f32 	%f4891, [%r23];
	ld.shared.f32 	%f4892, [%r24];
	fma.rn.f32 	%f4893, %f4891, %f4892, %f4890;
	ld.shared.f32 	%f4894, [%r23+4];
	ld.shared.f32 	%f4895, [%r24+32];
	fma.rn.f32 	%f4896, %f4894, %f4895, %f4893;
	ld.shared.f32 	%f4897, [%r23+8];
	ld.shared.f32 	%f4898, [%r24+64];
	fma.rn.f32 	%f4899, %f4897, %f4898, %f4896;
	ld.shared.f32 	%f4900, [%r23+12];
	ld.shared.f32 	%f4901, [%r24+96];
	fma.rn.f32 	%f4902, %f4900, %f4901, %f4899;
	ld.shared.f32 	%f4903, [%r23+16];
	ld.shared.f32 	%f4904, [%r24+128];
	fma.rn.f32 	%f4905, %f4903, %f4904, %f4902;
	ld.shared.f32 	%f4906, [%r23+20];
	ld.shared.f32 	%f4907, [%r24+160];
	fma.rn.f32 	%f4908, %f4906, %f4907, %f4905;
	ld.shared.f32 	%f4909, [%r23+24];
	ld.shared.f32 	%f4910, [%r24+192];
	fma.rn.f32 	%f4911, %f4909, %f4910, %f4908;
	ld.shared.f32 	%f4912, [%r23+28];
	ld.shared.f32 	%f4913, [%r24+224];
	fma.rn.f32 	%f4914, %f4912, %f4913, %f4911;
	st.global.f32 	[%rd8], %f4914;
	bar.sync 	0;
	ld.global.f32 	%f4915, [%rd10+5824];
	st.shared.f32 	[%r16], %f4915;
	add.s32 	%r206, %r17, 3456;
	mul.wide.u32 	%rd375, %r206, 4;
	add.s64 	%rd376, %rd5, %rd375;
	ld.global.f32 	%f4916, [%rd376];
	st.shared.f32 	[%r21], %f4916;
	bar.sync 	0;
	ld.global.f32 	%f4917, [%rd8];
	ld.shared.f32 	%f4918, [%r23];
	ld.shared.f32 	%f4919, [%r24];
	fma.rn.f32 	%f4920, %f4918, %f4919, %f4917;
	ld.shared.f32 	%f4921, [%r23+4];
	ld.shared.f32 	%f4922, [%r24+32];
	fma.rn.f32 	%f4923, %f4921, %f4922, %f4920;
	ld.shared.f32 	%f4924, [%r23+8];
	ld.shared.f32 	%f4925, [%r24+64];
	fma.rn.f32 	%f4926, %f4924, %f4925, %f4923;
	ld.shared.f32 	%f4927, [%r23+12];
	ld.shared.f32 	%f4928, [%r24+96];
	fma.rn.f32 	%f4929, %f4927, %f4928, %f4926;
	ld.shared.f32 	%f4930, [%r23+16];
	ld.shared.f32 	%f4931, [%r24+128];
	fma.rn.f32 	%f4932, %f4930, %f4931, %f4929;
	ld.shared.f32 	%f4933, [%r23+20];
	ld.shared.f32 	%f4934, [%r24+160];
	fma.rn.f32 	%f4935, %f4933, %f4934, %f4932;
	ld.shared.f32 	%f4936, [%r23+24];
	ld.shared.f32 	%f4937, [%r24+192];
	fma.rn.f32 	%f4938, %f4936, %f4937, %f4935;
	ld.shared.f32 	%f4939, [%r23+28];
	ld.shared.f32 	%f4940, [%r24+224];
	fma.rn.f32 	%f4941, %f4939, %f4940, %f4938;
	st.global.f32 	[%rd8], %f4941;
	bar.sync 	0;
	ld.global.f32 	%f4942, [%rd10+5856];
	st.shared.f32 	[%r16], %f4942;
	add.s32 	%r207, %r17, 3464;
	mul.wide.u32 	%rd377, %r207, 4;
	add.s64 	%rd378, %rd5, %rd377;
	ld.global.f32 	%f4943, [%rd378];
	st.shared.f32 	[%r21], %f4943;
	bar.sync 	0;
	ld.global.f32 	%f4944, [%rd8];
	ld.shared.f32 	%f4945, [%r23];
	ld.shared.f32 	%f4946, [%r24];
	fma.rn.f32 	%f4947, %f4945, %f4946, %f4944;
	ld.shared.f32 	%f4948, [%r23+4];
	ld.shared.f32 	%f4949, [%r24+32];
	fma.rn.f32 	%f4950, %f4948, %f4949, %f4947;
	ld.shared.f32 	%f4951, [%r23+8];
	ld.shared.f32 	%f4952, [%r24+64];
	fma.rn.f32 	%f4953, %f4951, %f4952, %f4950;
	ld.shared.f32 	%f4954, [%r23+12];
	ld.shared.f32 	%f4955, [%r24+96];
	fma.rn.f32 	%f4956, %f4954, %f4955, %f4953;
	ld.shared.f32 	%f4957, [%r23+16];
	ld.shared.f32 	%f4958, [%r24+128];
	fma.rn.f32 	%f4959, %f4957, %f4958, %f4956;
	ld.shared.f32 	%f4960, [%r23+20];
	ld.shared.f32 	%f4961, [%r24+160];
	fma.rn.f32 	%f4962, %f4960, %f4961, %f4959;
	ld.shared.f32 	%f4963, [%r23+24];
	ld.shared.f32 	%f4964, [%r24+192];
	fma.rn.f32 	%f4965, %f4963, %f4964, %f4962;
	ld.shared.f32 	%f4966, [%r23+28];
	ld.shared.f32 	%f4967, [%r24+224];
	fma.rn.f32 	%f4968, %f4966, %f4967, %f4965;
	st.global.f32 	[%rd8], %f4968;
	bar.sync 	0;
	ld.global.f32 	%f4969, [%rd10+5888];
	st.shared.f32 	[%r16], %f4969;
	add.s32 	%r208, %r17, 3472;
	mul.wide.u32 	%rd379, %r208, 4;
	add.s64 	%rd380, %rd5, %rd379;
	ld.global.f32 	%f4970, [%rd380];
	st.shared.f32 	[%r21], %f4970;
	bar.sync 	0;
	ld.global.f32 	%f4971, [%rd8];
	ld.shared.f32 	%f4972, [%r23];
	ld.shared.f32 	%f4973, [%r24];
	fma.rn.f32 	%f4974, %f4972, %f4973, %f4971;
	ld.shared.f32 	%f4975, [%r23+4];
	ld.shared.f32 	%f4976, [%r24+32];
	fma.rn.f32 	%f4977, %f4975, %f4976, %f4974;
	ld.shared.f32 	%f4978, [%r23+8];
	ld.shared.f32 	%f4979, [%r24+64];
	fma.rn.f32 	%f4980, %f4978, %f4979, %f4977;
	ld.shared.f32 	%f4981, [%r23+12];
	ld.shared.f32 	%f4982, [%r24+96];
	fma.rn.f32 	%f4983, %f4981, %f4982, %f4980;
	ld.shared.f32 	%f4984, [%r23+16];
	ld.shared.f32 	%f4985, [%r24+128];
	fma.rn.f32 	%f4986, %f4984, %f4985, %f4983;
	ld.shared.f32 	%f4987, [%r23+20];
	ld.shared.f32 	%f4988, [%r24+160];
	fma.rn.f32 	%f4989, %f4987, %f4988, %f4986;
	ld.shared.f32 	%f4990, [%r23+24];
	ld.shared.f32 	%f4991, [%r24+192];
	fma.rn.f32 	%f4992, %f4990, %f4991, %f4989;
	ld.shared.f32 	%f4993, [%r23+28];
	ld.shared.f32 	%f4994, [%r24+224];
	fma.rn.f32 	%f4995, %f4993, %f4994, %f4992;
	st.global.f32 	[%rd8], %f4995;
	bar.sync 	0;
	ld.global.f32 	%f4996, [%rd10+5920];
	st.shared.f32 	[%r16], %f4996;
	add.s32 	%r209, %r17, 3480;
	mul.wide.u32 	%rd381, %r209, 4;
	add.s64 	%rd382, %rd5, %rd381;
	ld.global.f32 	%f4997, [%rd382];
	st.shared.f32 	[%r21], %f4997;
	bar.sync 	0;
	ld.global.f32 	%f4998, [%rd8];
	ld.shared.f32 	%f4999, [%r23];
	ld.shared.f32 	%f5000, [%r24];
	fma.rn.f32 	%f5001, %f4999, %f5000, %f4998;
	ld.shared.f32 	%f5002, [%r23+4];
	ld.shared.f32 	%f5003, [%r24+32];
	fma.rn.f32 	%f5004, %f5002, %f5003, %f5001;
	ld.shared.f32 	%f5005, [%r23+8];
	ld.shared.f32 	%f5006, [%r24+64];
	fma.rn.f32 	%f5007, %f5005, %f5006, %f5004;
	ld.shared.f32 	%f5008, [%r23+12];
	ld.shared.f32 	%f5009, [%r24+96];
	fma.rn.f32 	%f5010, %f5008, %f5009, %f5007;
	ld.shared.f32 	%f5011, [%r23+16];
	ld.shared.f32 	%f5012, [%r24+128];
	fma.rn.f32 	%f5013, %f5011, %f5012, %f5010;
	ld.shared.f32 	%f5014, [%r23+20];
	ld.shared.f32 	%f5015, [%r24+160];
	fma.rn.f32 	%f5016, %f5014, %f5015, %f5013;
	ld.shared.f32 	%f5017, [%r23+24];
	ld.shared.f32 	%f5018, [%r24+192];
	fma.rn.f32 	%f5019, %f5017, %f5018, %f5016;
	ld.shared.f32 	%f5020, [%r23+28];
	ld.shared.f32 	%f5021, [%r24+224];
	fma.rn.f32 	%f5022, %f5020, %f5021, %f5019;
	st.global.f32 	[%rd8], %f5022;
	bar.sync 	0;
	ld.global.f32 	%f5023, [%rd10+5952];
	st.shared.f32 	[%r16], %f5023;
	add.s32 	%r210, %r17, 3488;
	mul.wide.u32 	%rd383, %r210, 4;
	add.s64 	%rd384, %rd5, %rd383;
	ld.global.f32 	%f5024, [%rd384];
	st.shared.f32 	[%r21], %f5024;
	bar.sync 	0;
	ld.global.f32 	%f5025, [%rd8];
	ld.shared.f32 	%f5026, [%r23];
	ld.shared.f32 	%f5027, [%r24];
	fma.rn.f32 	%f5028, %f5026, %f5027, %f5025;
	ld.shared.f32 	%f5029, [%r23+4];
	ld.shared.f32 	%f5030, [%r24+32];
	fma.rn.f32 	%f5031, %f5029, %f5030, %f5028;
	ld.shared.f32 	%f5032, [%r23+8];
	ld.shared.f32 	%f5033, [%r24+64];
	fma.rn.f32 	%f5034, %f5032, %f5033, %f5031;
	ld.shared.f32 	%f5035, [%r23+12];
	ld.shared.f32 	%f5036, [%r24+96];
	fma.rn.f32 	%f5037, %f5035, %f5036, %f5034;
	ld.shared.f32 	%f5038, [%r23+16];
	ld.shared.f32 	%f5039, [%r24+128];
	fma.rn.f32 	%f5040, %f5038, %f5039, %f5037;
	ld.shared.f32 	%f5041, [%r23+20];
	ld.shared.f32 	%f5042, [%r24+160];
	fma.rn.f32 	%f5043, %f5041, %f5042, %f5040;
	ld.shared.f32 	%f5044, [%r23+24];
	ld.shared.f32 	%f5045, [%r24+192];
	fma.rn.f32 	%f5046, %f5044, %f5045, %f5043;
	ld.shared.f32 	%f5047, [%r23+28];
	ld.shared.f32 	%f5048, [%r24+224];
	fma.rn.f32 	%f5049, %f5047, %f5048, %f5046;
	st.global.f32 	[%rd8], %f5049;
	bar.sync 	0;
	ld.global.f32 	%f5050, [%rd10+5984];
	st.shared.f32 	[%r16], %f5050;
	add.s32 	%r211, %r17, 3496;
	mul.wide.u32 	%rd385, %r211, 4;
	add.s64 	%rd386, %rd5, %rd385;
	ld.global.f32 	%f5051, [%rd386];
	st.shared.f32 	[%r21], %f5051;
	bar.sync 	0;
	ld.global.f32 	%f5052, [%rd8];
	ld.shared.f32 	%f5053, [%r23];
	ld.shared.f32 	%f5054, [%r24];
	fma.rn.f32 	%f5055, %f5053, %f5054, %f5052;
	ld.shared.f32 	%f5056, [%r23+4];
	ld.shared.f32 	%f5057, [%r24+32];
	fma.rn.f32 	%f5058, %f5056, %f5057, %f5055;
	ld.shared.f32 	%f5059, [%r23+8];
	ld.shared.f32 	%f5060, [%r24+64];
	fma.rn.f32 	%f5061, %f5059, %f5060, %f5058;
	ld.shared.f32 	%f5062, [%r23+12];
	ld.shared.f32 	%f5063, [%r24+96];
	fma.rn.f32 	%f5064, %f5062, %f5063, %f5061;
	ld.shared.f32 	%f5065, [%r23+16];
	ld.shared.f32 	%f5066, [%r24+128];
	fma.rn.f32 	%f5067, %f5065, %f5066, %f5064;
	ld.shared.f32 	%f5068, [%r23+20];
	ld.shared.f32 	%f5069, [%r24+160];
	fma.rn.f32 	%f5070, %f5068, %f5069, %f5067;
	ld.shared.f32 	%f5071, [%r23+24];
	ld.shared.f32 	%f5072, [%r24+192];
	fma.rn.f32 	%f5073, %f5071, %f5072, %f5070;
	ld.shared.f32 	%f5074, [%r23+28];
	ld.shared.f32 	%f5075, [%r24+224];
	fma.rn.f32 	%f5076, %f5074, %f5075, %f5073;
	st.global.f32 	[%rd8], %f5076;
	bar.sync 	0;
	ld.global.f32 	%f5077, [%rd10+6016];
	st.shared.f32 	[%r16], %f5077;
	add.s32 	%r212, %r17, 3504;
	mul.wide.u32 	%rd387, %r212, 4;
	add.s64 	%rd388, %rd5, %rd387;
	ld.global.f32 	%f5078, [%rd388];
	st.shared.f32 	[%r21], %f5078;
	bar.sync 	0;
	ld.global.f32 	%f5079, [%rd8];
	ld.shared.f32 	%f5080, [%r23];
	ld.shared.f32 	%f5081, [%r24];
	fma.rn.f32 	%f5082, %f5080, %f5081, %f5079;
	ld.shared.f32 	%f5083, [%r23+4];
	ld.shared.f32 	%f5084, [%r24+32];
	fma.rn.f32 	%f5085, %f5083, %f5084, %f5082;
	ld.shared.f32 	%f5086, [%r23+8];
	ld.shared.f32 	%f5087, [%r24+64];
	fma.rn.f32 	%f5088, %f5086, %f5087, %f5085;
	ld.shared.f32 	%f5089, [%r23+12];
	ld.shared.f32 	%f5090, [%r24+96];
	fma.rn.f32 	%f5091, %f5089, %f5090, %f5088;
	ld.shared.f32 	%f5092, [%r23+16];
	ld.shared.f32 	%f5093, [%r24+128];
	fma.rn.f32 	%f5094, %f5092, %f5093, %f5091;
	ld.shared.f32 	%f5095, [%r23+20];
	ld.shared.f32 	%f5096, [%r24+160];
	fma.rn.f32 	%f5097, %f5095, %f5096, %f5094;
	ld.shared.f32 	%f5098, [%r23+24];
	ld.shared.f32 	%f5099, [%r24+192];
	fma.rn.f32 	%f5100, %f5098, %f5099, %f5097;
	ld.shared.f32 	%f5101, [%r23+28];
	ld.shared.f32 	%f5102, [%r24+224];
	fma.rn.f32 	%f5103, %f5101, %f5102, %f5100;
	st.global.f32 	[%rd8], %f5103;
	bar.sync 	0;
	ld.global.f32 	%f5104, [%rd10+6048];
	st.shared.f32 	[%r16], %f5104;
	add.s32 	%r213, %r17, 3512;
	mul.wide.u32 	%rd389, %r213, 4;
	add.s64 	%rd390, %rd5, %rd389;
	ld.global.f32 	%f5105, [%rd390];
	st.shared.f32 	[%r21], %f5105;
	bar.sync 	0;
	ld.global.f32 	%f5106, [%rd8];
	ld.shared.f32 	%f5107, [%r23];
	ld.shared.f32 	%f5108, [%r24];
	fma.rn.f32 	%f5109, %f5107, %f5108, %f5106;
	ld.shared.f32 	%f5110, [%r23+4];
	ld.shared.f32 	%f5111, [%r24+32];
	fma.rn.f32 	%f5112, %f5110, %f5111, %f5109;
	ld.shared.f32 	%f5113, [%r23+8];
	ld.shared.f32 	%f5114, [%r24+64];
	fma.rn.f32 	%f5115, %f5113, %f5114, %f5112;
	ld.shared.f32 	%f5116, [%r23+12];
	ld.shared.f32 	%f5117, [%r24+96];
	fma.rn.f32 	%f5118, %f5116, %f5117, %f5115;
	ld.shared.f32 	%f5119, [%r23+16];
	ld.shared.f32 	%f5120, [%r24+128];
	fma.rn.f32 	%f5121, %f5119, %f5120, %f5118;
	ld.shared.f32 	%f5122, [%r23+20];
	ld.shared.f32 	%f5123, [%r24+160];
	fma.rn.f32 	%f5124, %f5122, %f5123, %f5121;
	ld.shared.f32 	%f5125, [%r23+24];
	ld.shared.f32 	%f5126, [%r24+192];
	fma.rn.f32 	%f5127, %f5125, %f5126, %f5124;
	ld.shared.f32 	%f5128, [%r23+28];
	ld.shared.f32 	%f5129, [%r24+224];
	fma.rn.f32 	%f5130, %f5128, %f5129, %f5127;
	st.global.f32 	[%rd8], %f5130;
	bar.sync 	0;
	ld.global.f32 	%f5131, [%rd10+6080];
	st.shared.f32 	[%r16], %f5131;
	add.s32 	%r214, %r17, 3520;
	mul.wide.u32 	%rd391, %r214, 4;
	add.s64 	%rd392, %rd5, %rd391;
	ld.global.f32 	%f5132, [%rd392];
	st.shared.f32 	[%r21], %f5132;
	bar.sync 	0;
	ld.global.f32 	%f5133, [%rd8];
	ld.shared.f32 	%f5134, [%r23];
	ld.shared.f32 	%f5135, [%r24];
	fma.rn.f32 	%f5136, %f5134, %f5135, %f5133;
	ld.shared.f32 	%f5137, [%r23+4];
	ld.shared.f32 	%f5138, [%r24+32];
	fma.rn.f32 	%f5139, %f5137, %f5138, %f5136;
	ld.shared.f32 	%f5140, [%r23+8];
	ld.shared.f32 	%f5141, [%r24+64];
	fma.rn.f32 	%f5142, %f5140, %f5141, %f5139;
	ld.shared.f32 	%f5143, [%r23+12];
	ld.shared.f32 	%f5144, [%r24+96];
	fma.rn.f32 	%f5145, %f5143, %f5144, %f5142;
	ld.shared.f32 	%f5146, [%r23+16];
	ld.shared.f32 	%f5147, [%r24+128];
	fma.rn.f32 	%f5148, %f5146, %f5147, %f5145;
	ld.shared.f32 	%f5149, [%r23+20];
	ld.shared.f32 	%f5150, [%r24+160];
	fma.rn.f32 	%f5151, %f5149, %f5150, %f5148;
	ld.shared.f32 	%f5152, [%r23+24];
	ld.shared.f32 	%f5153, [%r24+192];
	fma.rn.f32 	%f5154, %f5152, %f5153, %f5151;
	ld.shared.f32 	%f5155, [%r23+28];
	ld.shared.f32 	%f5156, [%r24+224];
	fma.rn.f32 	%f5157, %f5155, %f5156, %f5154;
	st.global.f32 	[%rd8], %f5157;
	bar.sync 	0;
	ld.global.f32 	%f5158, [%rd10+6112];
	st.shared.f32 	[%r16], %f5158;
	add.s32 	%r215, %r17, 3528;
	mul.wide.u32 	%rd393, %r215, 4;
	add.s64 	%rd394, %rd5, %rd393;
	ld.global.f32 	%f5159, [%rd394];
	st.shared.f32 	[%r21], %f5159;
	bar.sync 	0;
	ld.global.f32 	%f5160, [%rd8];
	ld.shared.f32 	%f5161, [%r23];
	ld.shared.f32 	%f5162, [%r24];
	fma.rn.f32 	%f5163, %f5161, %f5162, %f5160;
	ld.shared.f32 	%f5164, [%r23+4];
	ld.shared.f32 	%f5165, [%r24+32];
	fma.rn.f32 	%f5166, %f5164, %f5165, %f5163;
	ld.shared.f32 	%f5167, [%r23+8];
	ld.shared.f32 	%f5168, [%r24+64];
	fma.rn.f32 	%f5169, %f5167, %f5168, %f5166;
	ld.shared.f32 	%f5170, [%r23+12];
	ld.shared.f32 	%f5171, [%r24+96];
	fma.rn.f32 	%f5172, %f5170, %f5171, %f5169;
	ld.shared.f32 	%f5173, [%r23+16];
	ld.shared.f32 	%f5174, [%r24+128];
	fma.rn.f32 	%f5175, %f5173, %f5174, %f5172;
	ld.shared.f32 	%f5176, [%r23+20];
	ld.shared.f32 	%f5177, [%r24+160];
	fma.rn.f32 	%f5178, %f5176, %f5177, %f5175;
	ld.shared.f32 	%f5179, [%r23+24];
	ld.shared.f32 	%f5180, [%r24+192];
	fma.rn.f32 	%f5181, %f5179, %f5180, %f5178;
	ld.shared.f32 	%f5182, [%r23+28];
	ld.shared.f32 	%f5183, [%r24+224];
	fma.rn.f32 	%f5184, %f5182, %f5183, %f5181;
	st.global.f32 	[%rd8], %f5184;
	bar.sync 	0;
	ld.global.f32 	%f5185, [%rd10+6144];
	st.shared.f32 	[%r16], %f5185;
	add.s32 	%r216, %r17, 3536;
	mul.wide.u32 	%rd395, %r216, 4;
	add.s64 	%rd396, %rd5, %rd395;
	ld.global.f32 	%f5186, [%rd396];
	st.shared.f32 	[%r21], %f5186;
	bar.sync 	0;
	ld.global.f32 	%f5187, [%rd8];
	ld.shared.f32 	%f5188, [%r23];
	ld.shared.f32 	%f5189, [%r24];
	fma.rn.f32 	%f5190, %f5188, %f5189, %f5187;
	ld.shared.f32 	%f5191, [%r23+4];
	ld.shared.f32 	%f5192, [%r24+32];
	fma.rn.f32 	%f5193, %f5191, %f5192, %f5190;
	ld.shared.f32 	%f5194, [%r23+8];
	ld.shared.f32 	%f5195, [%r24+64];
	fma.rn.f32 	%f5196, %f5194, %f5195, %f5193;
	ld.shared.f32 	%f5197, [%r23+12];
	ld.shared.f32 	%f5198, [%r24+96];
	fma.rn.f32 	%f5199, %f5197, %f5198, %f5196;
	ld.shared.f32 	%f5200, [%r23+16];
	ld.shared.f32 	%f5201, [%r24+128];
	fma.rn.f32 	%f5202, %f5200, %f5201, %f5199;
	ld.shared.f32 	%f5203, [%r23+20];
	ld.shared.f32 	%f5204, [%r24+160];
	fma.rn.f32 	%f5205, %f5203, %f5204, %f5202;
	ld.shared.f32 	%f5206, [%r23+24];
	ld.shared.f32 	%f5207, [%r24+192];
	fma.rn.f32 	%f5208, %f5206, %f5207, %f5205;
	ld.shared.f32 	%f5209, [%r23+28];
	ld.shared.f32 	%f5210, [%r24+224];
	fma.rn.f32 	%f5211, %f5209, %f5210, %f5208;
	st.global.f32 	[%rd8], %f5211;
	bar.sync 	0;
	ld.global.f32 	%f5212, [%rd10+6176];
	st.shared.f32 	[%r16], %f5212;
	add.s32 	%r217, %r17, 3544;
	mul.wide.u32 	%rd397, %r217, 4;
	add.s64 	%rd398, %rd5, %rd397;
	ld.global.f32 	%f5213, [%rd398];
	st.shared.f32 	[%r21], %f5213;
	bar.sync 	0;
	ld.global.f32 	%f5214, [%rd8];
	ld.shared.f32 	%f5215, [%r23];
	ld.shared.f32 	%f5216, [%r24];
	fma.rn.f32 	%f5217, %f5215, %f5216, %f5214;
	ld.shared.f32 	%f5218, [%r23+4];
	ld.shared.f32 	%f5219, [%r24+32];
	fma.rn.f32 	%f5220, %f5218, %f5219, %f5217;
	ld.shared.f32 	%f5221, [%r23+8];
	ld.shared.f32 	%f5222, [%r24+64];
	fma.rn.f32 	%f5223, %f5221, %f5222, %f5220;
	ld.shared.f32 	%f5224, [%r23+12];
	ld.shared.f32 	%f5225, [%r24+96];
	fma.rn.f32 	%f5226, %f5224, %f5225, %f5223;
	ld.shared.f32 	%f5227, [%r23+16];
	ld.shared.f32 	%f5228, [%r24+128];
	fma.rn.f32 	%f5229, %f5227, %f5228, %f5226;
	ld.shared.f32 	%f5230, [%r23+20];
	ld.shared.f32 	%f5231, [%r24+160];
	fma.rn.f32 	%f5232, %f5230, %f5231, %f5229;
	ld.shared.f32 	%f5233, [%r23+24];
	ld.shared.f32 	%f5234, [%r24+192];
	fma.rn.f32 	%f5235, %f5233, %f5234, %f5232;
	ld.shared.f32 	%f5236, [%r23+28];
	ld.shared.f32 	%f5237, [%r24+224];
	fma.rn.f32 	%f5238, %f5236, %f5237, %f5235;
	st.global.f32 	[%rd8], %f5238;
	bar.sync 	0;
	ld.global.f32 	%f5239, [%rd10+6208];
	st.shared.f32 	[%r16], %f5239;
	add.s32 	%r218, %r17, 3552;
	mul.wide.u32 	%rd399, %r218, 4;
	add.s64 	%rd400, %rd5, %rd399;
	ld.global.f32 	%f5240, [%rd400];
	st.shared.f32 	[%r21], %f5240;
	bar.sync 	0;
	ld.global.f32 	%f5241, [%rd8];
	ld.shared.f32 	%f5242, [%r23];
	ld.shared.f32 	%f5243, [%r24];
	fma.rn.f32 	%f5244, %f5242, %f5243, %f5241;
	ld.shared.f32 	%f5245, [%r23+4];
	ld.shared.f32 	%f5246, [%r24+32];
	fma.rn.f32 	%f5247, %f5245, %f5246, %f5244;
	ld.shared.f32 	%f5248, [%r23+8];
	ld.shared.f32 	%f5249, [%r24+64];
	fma.rn.f32 	%f5250, %f5248, %f5249, %f5247;
	ld.shared.f32 	%f5251, [%r23+12];
	ld.shared.f32 	%f5252, [%r24+96];
	fma.rn.f32 	%f5253, %f5251, %f5252, %f5250;
	ld.shared.f32 	%f5254, [%r23+16];
	ld.shared.f32 	%f5255, [%r24+128];
	fma.rn.f32 	%f5256, %f5254, %f5255, %f5253;
	ld.shared.f32 	%f5257, [%r23+20];
	ld.shared.f32 	%f5258, [%r24+160];
	fma.rn.f32 	%f5259, %f5257, %f5258, %f5256;
	ld.shared.f32 	%f5260, [%r23+24];
	ld.shared.f32 	%f5261, [%r24+192];
	fma.rn.f32 	%f5262, %f5260, %f5261, %f5259;
	ld.shared.f32 	%f5263, [%r23+28];
	ld.shared.f32 	%f5264, [%r24+224];
	fma.rn.f32 	%f5265, %f5263, %f5264, %f5262;
	st.global.f32 	[%rd8], %f5265;
	bar.sync 	0;
	ld.global.f32 	%f5266, [%rd10+6240];
	st.shared.f32 	[%r16], %f5266;
	add.s32 	%r219, %r17, 3560;
	mul.wide.u32 	%rd401, %r219, 4;
	add.s64 	%rd402, %rd5, %rd401;
	ld.global.f32 	%f5267, [%rd402];
	st.shared.f32 	[%r21], %f5267;
	bar.sync 	0;
	ld.global.f32 	%f5268, [%rd8];
	ld.shared.f32 	%f5269, [%r23];
	ld.shared.f32 	%f5270, [%r24];
	fma.rn.f32 	%f5271, %f5269, %f5270, %f5268;
	ld.shared.f32 	%f5272, [%r23+4];
	ld.shared.f32 	%f5273, [%r24+32];
	fma.rn.f32 	%f5274, %f5272, %f5273, %f5271;
	ld.shared.f32 	%f5275, [%r23+8];
	ld.shared.f32 	%f5276, [%r24+64];
	fma.rn.f32 	%f5277, %f5275, %f5276, %f5274;
	ld.shared.f32 	%f5278, [%r23+12];
	ld.shared.f32 	%f5279, [%r24+96];
	fma.rn.f32 	%f5280, %f5278, %f5279, %f5277;
	ld.shared.f32 	%f5281, [%r23+16];
	ld.shared.f32 	%f5282, [%r24+128];
	fma.rn.f32 	%f5283, %f5281, %f5282, %f5280;
	ld.shared.f32 	%f5284, [%r23+20];
	ld.shared.f32 	%f5285, [%r24+160];
	fma.rn.f32 	%f5286, %f5284, %f5285, %f5283;
	ld.shared.f32 	%f5287, [%r23+24];
	ld.shared.f32 	%f5288, [%r24+192];
	fma.rn.f32 	%f5289, %f5287, %f5288, %f5286;
	ld.shared.f32 	%f5290, [%r23+28];
	ld.shared.f32 	%f5291, [%r24+224];
	fma.rn.f32 	%f5292, %f5290, %f5291, %f5289;
	st.global.f32 	[%rd8], %f5292;
	bar.sync 	0;
	ld.global.f32 	%f5293, [%rd10+6272];
	st.shared.f32 	[%r16], %f5293;
	add.s32 	%r220, %r17, 3568;
	mul.wide.u32 	%rd403, %r220, 4;
	add.s64 	%rd404, %rd5, %rd403;
	ld.global.f32 	%f5294, [%rd404];
	st.shared.f32 	[%r21], %f5294;
	bar.sync 	0;
	ld.global.f32 	%f5295, [%rd8];
	ld.shared.f32 	%f5296, [%r23];
	ld.shared.f32 	%f5297, [%r24];
	fma.rn.f32 	%f5298, %f5296, %f5297, %f5295;
	ld.shared.f32 	%f5299, [%r23+4];
	ld.shared.f32 	%f5300, [%r24+32];
	fma.rn.f32 	%f5301, %f5299, %f5300, %f5298;
	ld.shared.f32 	%f5302, [%r23+8];
	ld.shared.f32 	%f5303, [%r24+64];
	fma.rn.f32 	%f5304, %f5302, %f5303, %f5301;
	ld.shared.f32 	%f5305, [%r23+12];
	ld.shared.f32 	%f5306, [%r24+96];
	fma.rn.f32 	%f5307, %f5305, %f5306, %f5304;
	ld.shared.f32 	%f5308, [%r23+16];
	ld.shared.f32 	%f5309, [%r24+128];
	fma.rn.f32 	%f5310, %f5308, %f5309, %f5307;
	ld.shared.f32 	%f5311, [%r23+20];
	ld.shared.f32 	%f5312, [%r24+160];
	fma.rn.f32 	%f5313, %f5311, %f5312, %f5310;
	ld.shared.f32 	%f5314, [%r23+24];
	ld.shared.f32 	%f5315, [%r24+192];
	fma.rn.f32 	%f5316, %f5314, %f5315, %f5313;
	ld.shared.f32 	%f5317, [%r23+28];
	ld.shared.f32 	%f5318, [%r24+224];
	fma.rn.f32 	%f5319, %f5317, %f5318, %f5316;
	st.global.f32 	[%rd8], %f5319;
	bar.sync 	0;
	ld.global.f32 	%f5320, [%rd10+6304];
	st.shared.f32 	[%r16], %f5320;
	add.s32 	%r221, %r17, 3576;
	mul.wide.u32 	%rd405, %r221, 4;
	add.s64 	%rd406, %rd5, %rd405;
	ld.global.f32 	%f5321, [%rd406];
	st.shared.f32 	[%r21], %f5321;
	bar.sync 	0;
	ld.global.f32 	%f5322, [%rd8];
	ld.shared.f32 	%f5323, [%r23];
	ld.shared.f32 	%f5324, [%r24];
	fma.rn.f32 	%f5325, %f5323, %f5324, %f5322;
	ld.shared.f32 	%f5326, [%r23+4];
	ld.shared.f32 	%f5327, [%r24+32];
	fma.rn.f32 	%f5328, %f5326, %f5327, %f5325;
	ld.shared.f32 	%f5329, [%r23+8];
	ld.shared.f32 	%f5330, [%r24+64];
	fma.rn.f32 	%f5331, %f5329, %f5330, %f5328;
	ld.shared.f32 	%f5332, [%r23+12];
	ld.shared.f32 	%f5333, [%r24+96];
	fma.rn.f32 	%f5334, %f5332, %f5333, %f5331;
	ld.shared.f32 	%f5335, [%r23+16];
	ld.shared.f32 	%f5336, [%r24+128];
	fma.rn.f32 	%f5337, %f5335, %f5336, %f5334;
	ld.shared.f32 	%f5338, [%r23+20];
	ld.shared.f32 	%f5339, [%r24+160];
	fma.rn.f32 	%f5340, %f5338, %f5339, %f5337;
	ld.shared.f32 	%f5341, [%r23+24];
	ld.shared.f32 	%f5342, [%r24+192];
	fma.rn.f32 	%f5343, %f5341, %f5342, %f5340;
	ld.shared.f32 	%f5344, [%r23+28];
	ld.shared.f32 	%f5345, [%r24+224];
	fma.rn.f32 	%f5346, %f5344, %f5345, %f5343;
	st.global.f32 	[%rd8], %f5346;
	bar.sync 	0;
	ld.global.f32 	%f5347, [%rd10+6336];
	st.shared.f32 	[%r16], %f5347;
	add.s32 	%r222, %r17, 3584;
	mul.wide.u32 	%rd407, %r222, 4;
	add.s64 	%rd408, %rd5, %rd407;
	ld.global.f32 	%f5348, [%rd408];
	st.shared.f32 	[%r21], %f5348;
	bar.sync 	0;
	ld.global.f32 	%f5349, [%rd8];
	ld.shared.f32 	%f5350, [%r23];
	ld.shared.f32 	%f5351, [%r24];
	fma.rn.f32 	%f5352, %f5350, %f5351, %f5349;
	ld.shared.f32 	%f5353, [%r23+4];
	ld.shared.f32 	%f5354, [%r24+32];
	fma.rn.f32 	%f5355, %f5353, %f5354, %f5352;
	ld.shared.f32 	%f5356, [%r23+8];
	ld.shared.f32 	%f5357, [%r24+64];
	fma.rn.f32 	%f5358, %f5356, %f5357, %f5355;
	ld.shared.f32 	%f5359, [%r23+12];
	ld.shared.f32 	%f5360, [%r24+96];
	fma.rn.f32 	%f5361, %f5359, %f5360, %f5358;
	ld.shared.f32 	%f5362, [%r23+16];
	ld.shared.f32 	%f5363, [%r24+128];
	fma.rn.f32 	%f5364, %f5362, %f5363, %f5361;
	ld.shared.f32 	%f5365, [%r23+20];
	ld.shared.f32 	%f5366, [%r24+160];
	fma.rn.f32 	%f5367, %f5365, %f5366, %f5364;
	ld.shared.f32 	%f5368, [%r23+24];
	ld.shared.f32 	%f5369, [%r24+192];
	fma.rn.f32 	%f5370, %f5368, %f5369, %f5367;
	ld.shared.f32 	%f5371, [%r23+28];
	ld.shared.f32 	%f5372, [%r24+224];
	fma.rn.f32 	%f5373, %f5371, %f5372, %f5370;
	st.global.f32 	[%rd8], %f5373;
	bar.sync 	0;
	ld.global.f32 	%f5374, [%rd10+6368];
	st.shared.f32 	[%r16], %f5374;
	add.s32 	%r223, %r17, 3592;
	mul.wide.u32 	%rd409, %r223, 4;
	add.s64 	%rd410, %rd5, %rd409;
	ld.global.f32 	%f5375, [%rd410];
	st.shared.f32 	[%r21], %f5375;
	bar.sync 	0;
	ld.global.f32 	%f5376, [%rd8];
	ld.shared.f32 	%f5377, [%r23];
	ld.shared.f32 	%f5378, [%r24];
	fma.rn.f32 	%f5379, %f5377, %f5378, %f5376;
	ld.shared.f32 	%f5380, [%r23+4];
	ld.shared.f32 	%f5381, [%r24+32];
	fma.rn.f32 	%f5382, %f5380, %f5381, %f5379;
	ld.shared.f32 	%f5383, [%r23+8];
	ld.shared.f32 	%f5384, [%r24+64];
	fma.rn.f32 	%f5385, %f5383, %f5384, %f5382;
	ld.shared.f32 	%f5386, [%r23+12];
	ld.shared.f32 	%f5387, [%r24+96];
	fma.rn.f32 	%f5388, %f5386, %f5387, %f5385;
	ld.shared.f32 	%f5389, [%r23+16];
	ld.shared.f32 	%f5390, [%r24+128];
	fma.rn.f32 	%f5391, %f5389, %f5390, %f5388;
	ld.shared.f32 	%f5392, [%r23+20];
	ld.shared.f32 	%f5393, [%r24+160];
	fma.rn.f32 	%f5394, %f5392, %f5393, %f5391;
	ld.shared.f32 	%f5395, [%r23+24];
	ld.shared.f32 	%f5396, [%r24+192];
	fma.rn.f32 	%f5397, %f5395, %f5396, %f5394;
	ld.shared.f32 	%f5398, [%r23+28];
	ld.shared.f32 	%f5399, [%r24+224];
	fma.rn.f32 	%f5400, %f5398, %f5399, %f5397;
	st.global.f32 	[%rd8], %f5400;
	bar.sync 	0;
	ld.global.f32 	%f5401, [%rd10+6400];
	st.shared.f32 	[%r16], %f5401;
	add.s32 	%r224, %r17, 3600;
	mul.wide.u32 	%rd411, %r224, 4;
	add.s64 	%rd412, %rd5, %rd411;
	ld.global.f32 	%f5402, [%rd412];
	st.shared.f32 	[%r21], %f5402;
	bar.sync 	0;
	ld.global.f32 	%f5403, [%rd8];
	ld.shared.f32 	%f5404, [%r23];
	ld.shared.f32 	%f5405, [%r24];
	fma.rn.f32 	%f5406, %f5404, %f5405, %f5403;
	ld.shared.f32 	%f5407, [%r23+4];
	ld.shared.f32 	%f5408, [%r24+32];
	fma.rn.f32 	%f5409, %f5407, %f5408, %f5406;
	ld.shared.f32 	%f5410, [%r23+8];
	ld.shared.f32 	%f5411, [%r24+64];
	fma.rn.f32 	%f5412, %f5410, %f5411, %f5409;
	ld.shared.f32 	%f5413, [%r23+12];
	ld.shared.f32 	%f5414, [%r24+96];
	fma.rn.f32 	%f5415, %f5413, %f5414, %f5412;
	ld.shared.f32 	%f5416, [%r23+16];
	ld.shared.f32 	%f5417, [%r24+128];
	fma.rn.f32 	%f5418, %f5416, %f5417, %f5415;
	ld.shared.f32 	%f5419, [%r23+20];
	ld.shared.f32 	%f5420, [%r24+160];
	fma.rn.f32 	%f5421, %f5419, %f5420, %f5418;
	ld.shared.f32 	%f5422, [%r23+24];
	ld.shared.f32 	%f5423, [%r24+192];
	fma.rn.f32 	%f5424, %f5422, %f5423, %f5421;
	ld.shared.f32 	%f5425, [%r23+28];
	ld.shared.f32 	%f5426, [%r24+224];
	fma.rn.f32 	%f5427, %f5425, %f5426, %f5424;
	st.global.f32 	[%rd8], %f5427;
	bar.sync 	0;
	ld.global.f32 	%f5428, [%rd10+6432];
	st.shared.f32 	[%r16], %f5428;
	add.s32 	%r225, %r17, 3608;
	mul.wide.u32 	%rd413, %r225, 4;
	add.s64 	%rd414, %rd5, %rd413;
	ld.global.f32 	%f5429, [%rd414];
	st.shared.f32 	[%r21], %f5429;
	bar.sync 	0;
	ld.global.f32 	%f5430, [%rd8];
	ld.shared.f32 	%f5431, [%r23];
	ld.shared.f32 	%f5432, [%r24];
	fma.rn.f32 	%f5433, %f5431, %f5432, %f5430;
	ld.shared.f32 	%f5434, [%r23+4];
	ld.shared.f32 	%f5435, [%r24+32];
	fma.rn.f32 	%f5436, %f5434, %f5435, %f5433;
	ld.shared.f32 	%f5437, [%r23+8];
	ld.shared.f32 	%f5438, [%r24+64];
	fma.rn.f32 	%f5439, %f5437, %f5438, %f5436;
	ld.shared.f32 	%f5440, [%r23+12];
	ld.shared.f32 	%f5441, [%r24+96];
	fma.rn.f32 	%f5442, %f5440, %f5441, %f5439;
	ld.shared.f32 	%f5443, [%r23+16];
	ld.shared.f32 	%f5444, [%r24+128];
	fma.rn.f32 	%f5445, %f5443, %f5444, %f5442;
	ld.shared.f32 	%f5446, [%r23+20];
	ld.shared.f32 	%f5447, [%r24+160];
	fma.rn.f32 	%f5448, %f5446, %f5447, %f5445;
	ld.shared.f32 	%f5449, [%r23+24];
	ld.shared.f32 	%f5450, [%r24+192];
	fma.rn.f32 	%f5451, %f5449, %f5450, %f5448;
	ld.shared.f32 	%f5452, [%r23+28];
	ld.shared.f32 	%f5453, [%r24+224];
	fma.rn.f32 	%f5454, %f5452, %f5453, %f5451;
	st.global.f32 	[%rd8], %f5454;
	bar.sync 	0;
	ld.global.f32 	%f5455, [%rd10+6464];
	st.shared.f32 	[%r16], %f5455;
	add.s32 	%r226, %r17, 3616;
	mul.wide.u32 	%rd415, %r226, 4;
	add.s64 	%rd416, %rd5, %rd415;
	ld.global.f32 	%f5456, [%rd416];
	st.shared.f32 	[%r21], %f5456;
	bar.sync 	0;
	ld.global.f32 	%f5457, [%rd8];
	ld.shared.f32 	%f5458, [%r23];
	ld.shared.f32 	%f5459, [%r24];
	fma.rn.f32 	%f5460, %f5458, %f5459, %f5457;
	ld.shared.f32 	%f5461, [%r23+4];
	ld.shared.f32 	%f5462, [%r24+32];
	fma.rn.f32 	%f5463, %f5461, %f5462, %f5460;
	ld.shared.f32 	%f5464, [%r23+8];
	ld.shared.f32 	%f5465, [%r24+64];
	fma.rn.f32 	%f5466, %f5464, %f5465, %f5463;
	ld.shared.f32 	%f5467, [%r23+12];
	ld.shared.f32 	%f5468, [%r24+96];
	fma.rn.f32 	%f5469, %f5467, %f5468, %f5466;
	ld.shared.f32 	%f5470, [%r23+16];
	ld.shared.f32 	%f5471, [%r24+128];
	fma.rn.f32 	%f5472, %f5470, %f5471, %f5469;
	ld.shared.f32 	%f5473, [%r23+20];
	ld.shared.f32 	%f5474, [%r24+160];
	fma.rn.f32 	%f5475, %f5473, %f5474, %f5472;
	ld.shared.f32 	%f5476, [%r23+24];
	ld.shared.f32 	%f5477, [%r24+192];
	fma.rn.f32 	%f5478, %f5476, %f5477, %f5475;
	ld.shared.f32 	%f5479, [%r23+28];
	ld.shared.f32 	%f5480, [%r24+224];
	fma.rn.f32 	%f5481, %f5479, %f5480, %f5478;
	st.global.f32 	[%rd8], %f5481;
	bar.sync 	0;
	ld.global.f32 	%f5482, [%rd10+6496];
	st.shared.f32 	[%r16], %f5482;
	add.s32 	%r227, %r17, 3624;
	mul.wide.u32 	%rd417, %r227, 4;
	add.s64 	%rd418, %rd5, %rd417;
	ld.global.f32 	%f5483, [%rd418];
	st.shared.f32 	[%r21], %f5483;
	bar.sync 	0;
	ld.global.f32 	%f5484, [%rd8];
	ld.shared.f32 	%f5485, [%r23];
	ld.shared.f32 	%f5486, [%r24];
	fma.rn.f32 	%f5487, %f5485, %f5486, %f5484;
	ld.shared.f32 	%f5488, [%r23+4];
	ld.shared.f32 	%f5489, [%r24+32];
	fma.rn.f32 	%f5490, %f5488, %f5489, %f5487;
	ld.shared.f32 	%f5491, [%r23+8];
	ld.shared.f32 	%f5492, [%r24+64];
	fma.rn.f32 	%f5493, %f5491, %f5492, %f5490;
	ld.shared.f32 	%f5494, [%r23+12];
	ld.shared.f32 	%f5495, [%r24+96];
	fma.rn.f32 	%f5496, %f5494, %f5495, %f5493;
	ld.shared.f32 	%f5497, [%r23+16];
	ld.shared.f32 	%f5498, [%r24+128];
	fma.rn.f32 	%f5499, %f5497, %f5498, %f5496;
	ld.shared.f32 	%f5500, [%r23+20];
	ld.shared.f32 	%f5501, [%r24+160];
	fma.rn.f32 	%f5502, %f5500, %f5501, %f5499;
	ld.shared.f32 	%f5503, [%r23+24];
	ld.shared.f32 	%f5504, [%r24+192];
	fma.rn.f32 	%f5505, %f5503, %f5504, %f5502;
	ld.shared.f32 	%f5506, [%r23+28];
	ld.shared.f32 	%f5507, [%r24+224];
	fma.rn.f32 	%f5508, %f5506, %f5507, %f5505;
	st.global.f32 	[%rd8], %f5508;
	bar.sync 	0;
	ld.global.f32 	%f5509, [%rd10+6528];
	st.shared.f32 	[%r16], %f5509;
	add.s32 	%r228, %r17, 3632;
	mul.wide.u32 	%rd419, %r228, 4;
	add.s64 	%rd420, %rd5, %rd419;
	ld.global.f32 	%f5510, [%rd420];
	st.shared.f32 	[%r21], %f5510;
	bar.sync 	0;
	ld.global.f32 	%f5511, [%rd8];
	ld.shared.f32 	%f5512, [%r23];
	ld.shared.f32 	%f5513, [%r24];
	fma.rn.f32 	%f5514, %f5512, %f5513, %f5511;
	ld.shared.f32 	%f5515, [%r23+4];
	ld.shared.f32 	%f5516, [%r24+32];
	fma.rn.f32 	%f5517, %f5515, %f5516, %f5514;
	ld.shared.f32 	%f5518, [%r23+8];
	ld.shared.f32 	%f5519, [%r24+64];
	fma.rn.f32 	%f5520, %f5518, %f5519, %f5517;
	ld.shared.f32 	%f5521, [%r23+12];
	ld.shared.f32 	%f5522, [%r24+96];
	fma.rn.f32 	%f5523, %f5521, %f5522, %f5520;
	ld.shared.f32 	%f5524, [%r23+16];
	ld.shared.f32 	%f5525, [%r24+128];
	fma.rn.f32 	%f5526, %f5524, %f5525, %f5523;
	ld.shared.f32 	%f5527, [%r23+20];
	ld.shared.f32 	%f5528, [%r24+160];
	fma.rn.f32 	%f5529, %f5527, %f5528, %f5526;
	ld.shared.f32 	%f5530, [%r23+24];
	ld.shared.f32 	%f5531, [%r24+192];
	fma.rn.f32 	%f5532, %f5530, %f5531, %f5529;
	ld.shared.f32 	%f5533, [%r23+28];
	ld.shared.f32 	%f5534, [%r24+224];
	fma.rn.f32 	%f5535, %f5533, %f5534, %f5532;
	st.global.f32 	[%rd8], %f5535;
	bar.sync 	0;
	ld.global.f32 	%f5536, [%rd10+6560];
	st.shared.f32 	[%r16], %f5536;
	add.s32 	%r229, %r17, 3640;
	mul.wide.u32 	%rd421, %r229, 4;
	add.s64 	%rd422, %rd5, %rd421;
	ld.global.f32 	%f5537, [%rd422];
	st.shared.f32 	[%r21], %f5537;
	bar.sync 	0;
	ld.global.f32 	%f5538, [%rd8];
	ld.shared.f32 	%f5539, [%r23];
	ld.shared.f32 	%f5540, [%r24];
	fma.rn.f32 	%f5541, %f5539, %f5540, %f5538;
	ld.shared.f32 	%f5542, [%r23+4];
	ld.shared.f32 	%f5543, [%r24+32];
	fma.rn.f32 	%f5544, %f5542, %f5543, %f5541;
	ld.shared.f32 	%f5545, [%r23+8];
	ld.shared.f32 	%f5546, [%r24+64];
	fma.rn.f32 	%f5547, %f5545, %f5546, %f5544;
	ld.shared.f32 	%f5548, [%r23+12];
	ld.shared.f32 	%f5549, [%r24+96];
	fma.rn.f32 	%f5550, %f5548, %f5549, %f5547;
	ld.shared.f32 	%f5551, [%r23+16];
	ld.shared.f32 	%f5552, [%r24+128];
	fma.rn.f32 	%f5553, %f5551, %f5552, %f5550;
	ld.shared.f32 	%f5554, [%r23+20];
	ld.shared.f32 	%f5555, [%r24+160];
	fma.rn.f32 	%f5556, %f5554, %f5555, %f5553;
	ld.shared.f32 	%f5557, [%r23+24];
	ld.shared.f32 	%f5558, [%r24+192];
	fma.rn.f32 	%f5559, %f5557, %f5558, %f5556;
	ld.shared.f32 	%f5560, [%r23+28];
	ld.shared.f32 	%f5561, [%r24+224];
	fma.rn.f32 	%f5562, %f5560, %f5561, %f5559;
	st.global.f32 	[%rd8], %f5562;
	bar.sync 	0;
	ld.global.f32 	%f5563, [%rd10+6592];
	st.shared.f32 	[%r16], %f5563;
	add.s32 	%r230, %r17, 3648;
	mul.wide.u32 	%rd423, %r230, 4;
	add.s64 	%rd424, %rd5, %rd423;
	ld.global.f32 	%f5564, [%rd424];
	st.shared.f32 	[%r21], %f5564;
	bar.sync 	0;
	ld.global.f32 	%f5565, [%rd8];
	ld.shared.f32 	%f5566, [%r23];
	ld.shared.f32 	%f5567, [%r24];
	fma.rn.f32 	%f5568, %f5566, %f5567, %f5565;
	ld.shared.f32 	%f5569, [%r23+4];
	ld.shared.f32 	%f5570, [%r24+32];
	fma.rn.f32 	%f5571, %f5569, %f5570, %f5568;
	ld.shared.f32 	%f5572, [%r23+8];
	ld.shared.f32 	%f5573, [%r24+64];
	fma.rn.f32 	%f5574, %f5572, %f5573, %f5571;
	ld.shared.f32 	%f5575, [%r23+12];
	ld.shared.f32 	%f5576, [%r24+96];
	fma.rn.f32 	%f5577, %f5575, %f5576, %f5574;
	ld.shared.f32 	%f5578, [%r23+16];
	ld.shared.f32 	%f5579, [%r24+128];
	fma.rn.f32 	%f5580, %f5578, %f5579, %f5577;
	ld.shared.f32 	%f5581, [%r23+20];
	ld.shared.f32 	%f5582, [%r24+160];
	fma.rn.f32 	%f5583, %f5581, %f5582, %f5580;
	ld.shared.f32 	%f5584, [%r23+24];
	ld.shared.f32 	%f5585, [%r24+192];
	fma.rn.f32 	%f5586, %f5584, %f5585, %f5583;
	ld.shared.f32 	%f5587, [%r23+28];
	ld.shared.f32 	%f5588, [%r24+224];
	fma.rn.f32 	%f5589, %f5587, %f5588, %f5586;
	st.global.f32 	[%rd8], %f5589;
	bar.sync 	0;
	ld.global.f32 	%f5590, [%rd10+6624];
	st.shared.f32 	[%r16], %f5590;
	add.s32 	%r231, %r17, 3656;
	mul.wide.u32 	%rd425, %r231, 4;
	add.s64 	%rd426, %rd5, %rd425;
	ld.global.f32 	%f5591, [%rd426];
	st.shared.f32 	[%r21], %f5591;
	bar.sync 	0;
	ld.global.f32 	%f5592, [%rd8];
	ld.shared.f32 	%f5593, [%r23];
	ld.shared.f32 	%f5594, [%r24];
	fma.rn.f32 	%f5595, %f5593, %f5594, %f5592;
	ld.shared.f32 	%f5596, [%r23+4];
	ld.shared.f32 	%f5597, [%r24+32];
	fma.rn.f32 	%f5598, %f5596, %f5597, %f5595;
	ld.shared.f32 	%f5599, [%r23+8];
	ld.shared.f32 	%f5600, [%r24+64];
	fma.rn.f32 	%f5601, %f5599, %f5600, %f5598;
	ld.shared.f32 	%f5602, [%r23+12];
	ld.shared.f32 	%f5603, [%r24+96];
	fma.rn.f32 	%f5604, %f5602, %f5603, %f5601;
	ld.shared.f32 	%f5605, [%r23+16];
	ld.shared.f32 	%f5606, [%r24+128];
	fma.rn.f32 	%f5607, %f5605, %f5606, %f5604;
	ld.shared.f32 	%f5608, [%r23+20];
	ld.shared.f32 	%f5609, [%r24+160];
	fma.rn.f32 	%f5610, %f5608, %f5609, %f5607;
	ld.shared.f32 	%f5611, [%r23+24];
	ld.shared.f32 	%f5612, [%r24+192];
	fma.rn.f32 	%f5613, %f5611, %f5612, %f5610;
	ld.shared.f32 	%f5614, [%r23+28];
	ld.shared.f32 	%f5615, [%r24+224];
	fma.rn.f32 	%f5616, %f5614, %f5615, %f5613;
	st.global.f32 	[%rd8], %f5616;
	bar.sync 	0;
	ld.global.f32 	%f5617, [%rd10+6656];
	st.shared.f32 	[%r16], %f5617;
	add.s32 	%r232, %r17, 3664;
	mul.wide.u32 	%rd427, %r232, 4;
	add.s64 	%rd428, %rd5, %rd427;
	ld.global.f32 	%f5618, [%rd428];
	st.shared.f32 	[%r21], %f5618;
	bar.sync 	0;
	ld.global.f32 	%f5619, [%rd8];
	ld.shared.f32 	%f5620, [%r23];
	ld.shared.f32 	%f5621, [%r24];
	fma.rn.f32 	%f5622, %f5620, %f5621, %f5619;
	ld.shared.f32 	%f5623, [%r23+4];
	ld.shared.f32 	%f5624, [%r24+32];
	fma.rn.f32 	%f5625, %f5623, %f5624, %f5622;
	ld.shared.f32 	%f5626, [%r23+8];
	ld.shared.f32 	%f5627, [%r24+64];
	fma.rn.f32 	%f5628, %f5626, %f5627, %f5625;
	ld.shared.f32 	%f5629, [%r23+12];
	ld.shared.f32 	%f5630, [%r24+96];
	fma.rn.f32 	%f5631, %f5629, %f5630, %f5628;
	ld.shared.f32 	%f5632, [%r23+16];
	ld.shared.f32 	%f5633, [%r24+128];
	fma.rn.f32 	%f5634, %f5632, %f5633, %f5631;
	ld.shared.f32 	%f5635, [%r23+20];
	ld.shared.f32 	%f5636, [%r24+160];
	fma.rn.f32 	%f5637, %f5635, %f5636, %f5634;
	ld.shared.f32 	%f5638, [%r23+24];
	ld.shared.f32 	%f5639, [%r24+192];
	fma.rn.f32 	%f5640, %f5638, %f5639, %f5637;
	ld.shared.f32 	%f5641, [%r23+28];
	ld.shared.f32 	%f5642, [%r24+224];
	fma.rn.f32 	%f5643, %f5641, %f5642, %f5640;
	st.global.f32 	[%rd8], %f5643;
	bar.sync 	0;
	ld.global.f32 	%f5644, [%rd10+6688];
	st.shared.f32 	[%r16], %f5644;
	add.s32 	%r233, %r17, 3672;
	mul.wide.u32 	%rd429, %r233, 4;
	add.s64 	%rd430, %rd5, %rd429;
	ld.global.f32 	%f5645, [%rd430];
	st.shared.f32 	[%r21], %f5645;
	bar.sync 	0;
	ld.global.f32 	%f5646, [%rd8];
	ld.shared.f32 	%f5647, [%r23];
	ld.shared.f32 	%f5648, [%r24];
	fma.rn.f32 	%f5649, %f5647, %f5648, %f5646;
	ld.shared.f32 	%f5650, [%r23+4];
	ld.shared.f32 	%f5651, [%r24+32];
	fma.rn.f32 	%f5652, %f5650, %f5651, %f5649;
	ld.shared.f32 	%f5653, [%r23+8];
	ld.shared.f32 	%f5654, [%r24+64];
	fma.rn.f32 	%f5655, %f5653, %f5654, %f5652;
	ld.shared.f32 	%f5656, [%r23+12];
	ld.shared.f32 	%f5657, [%r24+96];
	fma.rn.f32 	%f5658, %f5656, %f5657, %f5655;
	ld.shared.f32 	%f5659, [%r23+16];
	ld.shared.f32 	%f5660, [%r24+128];
	fma.rn.f32 	%f5661, %f5659, %f5660, %f5658;
	ld.shared.f32 	%f5662, [%r23+20];
	ld.shared.f32 	%f5663, [%r24+160];
	fma.rn.f32 	%f5664, %f5662, %f5663, %f5661;
	ld.shared.f32 	%f5665, [%r23+24];
	ld.shared.f32 	%f5666, [%r24+192];
	fma.rn.f32 	%f5667, %f5665, %f5666, %f5664;
	ld.shared.f32 	%f5668, [%r23+28];
	ld.shared.f32 	%f5669, [%r24+224];
	fma.rn.f32 	%f5670, %f5668, %f5669, %f5667;
	st.global.f32 	[%rd8], %f5670;
	bar.sync 	0;
	ld.global.f32 	%f5671, [%rd10+6720];
	st.shared.f32 	[%r16], %f5671;
	add.s32 	%r234, %r17, 3680;
	mul.wide.u32 	%rd431, %r234, 4;
	add.s64 	%rd432, %rd5, %rd431;
	ld.global.f32 	%f5672, [%rd432];
	st.shared.f32 	[%r21], %f5672;
	bar.sync 	0;
	ld.global.f32 	%f5673, [%rd8];
	ld.shared.f32 	%f5674, [%r23];
	ld.shared.f32 	%f5675, [%r24];
	fma.rn.f32 	%f5676, %f5674, %f5675, %f5673;
	ld.shared.f32 	%f5677, [%r23+4];
	ld.shared.f32 	%f5678, [%r24+32];
	fma.rn.f32 	%f5679, %f5677, %f5678, %f5676;
	ld.shared.f32 	%f5680, [%r23+8];
	ld.shared.f32 	%f5681, [%r24+64];
	fma.rn.f32 	%f5682, %f5680, %f5681, %f5679;
	ld.shared.f32 	%f5683, [%r23+12];
	ld.shared.f32 	%f5684, [%r24+96];
	fma.rn.f32 	%f5685, %f5683, %f5684, %f5682;
	ld.shared.f32 	%f5686, [%r23+16];
	ld.shared.f32 	%f5687, [%r24+128];
	fma.rn.f32 	%f5688, %f5686, %f5687, %f5685;
	ld.shared.f32 	%f5689, [%r23+20];
	ld.shared.f32 	%f5690, [%r24+160];
	fma.rn.f32 	%f5691, %f5689, %f5690, %f5688;
	ld.shared.f32 	%f5692, [%r23+24];
	ld.shared.f32 	%f5693, [%r24+192];
	fma.rn.f32 	%f5694, %f5692, %f5693, %f5691;
	ld.shared.f32 	%f5695, [%r23+28];
	ld.shared.f32 	%f5696, [%r24+224];
	fma.rn.f32 	%f5697, %f5695, %f5696, %f5694;
	st.global.f32 	[%rd8], %f5697;
	bar.sync 	0;
	ld.global.f32 	%f5698, [%rd10+6752];
	st.shared.f32 	[%r16], %f5698;
	add.s32 	%r235, %r17, 3688;
	mul.wide.u32 	%rd433, %r235, 4;
	add.s64 	%rd434, %rd5, %rd433;
	ld.global.f32 	%f5699, [%rd434];
	st.shared.f32 	[%r21], %f5699;
	bar.sync 	0;
	ld.global.f32 	%f5700, [%rd8];
	ld.shared.f32 	%f5701, [%r23];
	ld.shared.f32 	%f5702, [%r24];
	fma.rn.f32 	%f5703, %f5701, %f5702, %f5700;
	ld.shared.f32 	%f5704, [%r23+4];
	ld.shared.f32 	%f5705, [%r24+32];
	fma.rn.f32 	%f5706, %f5704, %f5705, %f5703;
	ld.shared.f32 	%f5707, [%r23+8];
	ld.shared.f32 	%f5708, [%r24+64];
	fma.rn.f32 	%f5709, %f5707, %f5708, %f5706;
	ld.shared.f32 	%f5710, [%r23+12];
	ld.shared.f32 	%f5711, [%r24+96];
	fma.rn.f32 	%f5712, %f5710, %f5711, %f5709;
	ld.shared.f32 	%f5713, [%r23+16];
	ld.shared.f32 	%f5714, [%r24+128];
	fma.rn.f32 	%f5715, %f5713, %f5714, %f5712;
	ld.shared.f32 	%f5716, [%r23+20];
	ld.shared.f32 	%f5717, [%r24+160];
	fma.rn.f32 	%f5718, %f5716, %f5717, %f5715;
	ld.shared.f32 	%f5719, [%r23+24];
	ld.shared.f32 	%f5720, [%r24+192];
	fma.rn.f32 	%f5721, %f5719, %f5720, %f5718;
	ld.shared.f32 	%f5722, [%r23+28];
	ld.shared.f32 	%f5723, [%r24+224];
	fma.rn.f32 	%f5724, %f5722, %f5723, %f5721;
	st.global.f32 	[%rd8], %f5724;
	bar.sync 	0;
	ld.global.f32 	%f5725, [%rd10+6784];
	st.shared.f32 	[%r16], %f5725;
	add.s32 	%r236, %r17, 3696;
	mul.wide.u32 	%rd435, %r236, 4;
	add.s64 	%rd436, %rd5, %rd435;
	ld.global.f32 	%f5726, [%rd436];
	st.shared.f32 	[%r21], %f5726;
	bar.sync 	0;
	ld.global.f32 	%f5727, [%rd8];
	ld.shared.f32 	%f5728, [%r23];
	ld.shared.f32 	%f5729, [%r24];
	fma.rn.f32 	%f5730, %f5728, %f5729, %f5727;
	ld.shared.f32 	%f5731, [%r23+4];
	ld.shared.f32 	%f5732, [%r24+32];
	fma.rn.f32 	%f5733, %f5731, %f5732, %f5730;
	ld.shared.f32 	%f5734, [%r23+8];
	ld.shared.f32 	%f5735, [%r24+64];
	fma.rn.f32 	%f5736, %f5734, %f5735, %f5733;
	ld.shared.f32 	%f5737, [%r23+12];
	ld.shared.f32 	%f5738, [%r24+96];
	fma.rn.f32 	%f5739, %f5737, %f5738, %f5736;
	ld.shared.f32 	%f5740, [%r23+16];
	ld.shared.f32 	%f5741, [%r24+128];
	fma.rn.f32 	%f5742, %f5740, %f5741, %f5739;
	ld.shared.f32 	%f5743, [%r23+20];
	ld.shared.f32 	%f5744, [%r24+160];
	fma.rn.f32 	%f5745, %f5743, %f5744, %f5742;
	ld.shared.f32 	%f5746, [%r23+24];
	ld.shared.f32 	%f5747, [%r24+192];
	fma.rn.f32 	%f5748, %f5746, %f5747, %f5745;
	ld.shared.f32 	%f5749, [%r23+28];
	ld.shared.f32 	%f5750, [%r24+224];
	fma.rn.f32 	%f5751, %f5749, %f5750, %f5748;
	st.global.f32 	[%rd8], %f5751;
	bar.sync 	0;
	ld.global.f32 	%f5752, [%rd10+6816];
	st.shared.f32 	[%r16], %f5752;
	add.s32 	%r237, %r17, 3704;
	mul.wide.u32 	%rd437, %r237, 4;
	add.s64 	%rd438, %rd5, %rd437;
	ld.global.f32 	%f5753, [%rd438];
	st.shared.f32 	[%r21], %f5753;
	bar.sync 	0;
	ld.global.f32 	%f5754, [%rd8];
	ld.shared.f32 	%f5755, [%r23];
	ld.shared.f32 	%f5756, [%r24];
	fma.rn.f32 	%f5757, %f5755, %f5756, %f5754;
	ld.shared.f32 	%f5758, [%r23+4];
	ld.shared.f32 	%f5759, [%r24+32];
	fma.rn.f32 	%f5760, %f5758, %f5759, %f5757;
	ld.shared.f32 	%f5761, [%r23+8];
	ld.shared.f32 	%f5762, [%r24+64];
	fma.rn.f32 	%f5763, %f5761, %f5762, %f5760;
	ld.shared.f32 	%f5764, [%r23+12];
	ld.shared.f32 	%f5765, [%r24+96];
	fma.rn.f32 	%f5766, %f5764, %f5765, %f5763;
	ld.shared.f32 	%f5767, [%r23+16];
	ld.shared.f32 	%f5768, [%r24+128];
	fma.rn.f32 	%f5769, %f5767, %f5768, %f5766;
	ld.shared.f32 	%f5770, [%r23+20];
	ld.shared.f32 	%f5771, [%r24+160];
	fma.rn.f32 	%f5772, %f5770, %f5771, %f5769;
	ld.shared.f32 	%f5773, [%r23+24];
	ld.shared.f32 	%f5774, [%r24+192];
	fma.rn.f32 	%f5775, %f5773, %f5774, %f5772;
	ld.shared.f32 	%f5776, [%r23+28];
	ld.shared.f32 	%f5777, [%r24+224];
	fma.rn.f32 	%f5778, %f5776, %f5777, %f5775;
	st.global.f32 	[%rd8], %f5778;
	bar.sync 	0;
	ld.global.f32 	%f5779, [%rd10+6848];
	st.shared.f32 	[%r16], %f5779;
	add.s32 	%r238, %r17, 3712;
	mul.wide.u32 	%rd439, %r238, 4;
	add.s64 	%rd440, %rd5, %rd439;
	ld.global.f32 	%f5780, [%rd440];
	st.shared.f32 	[%r21], %f5780;
	bar.sync 	0;
	ld.global.f32 	%f5781, [%rd8];
	ld.shared.f32 	%f5782, [%r23];
	ld.shared.f32 	%f5783, [%r24];
	fma.rn.f32 	%f5784, %f5782, %f5783, %f5781;
	ld.shared.f32 	%f5785, [%r23+4];
	ld.shared.f32 	%f5786, [%r24+32];
	fma.rn.f32 	%f5787, %f5785, %f5786, %f5784;
	ld.shared.f32 	%f5788, [%r23+8];
	ld.shared.f32 	%f5789, [%r24+64];
	fma.rn.f32 	%f5790, %f5788, %f5789, %f5787;
	ld.shared.f32 	%f5791, [%r23+12];
	ld.shared.f32 	%f5792, [%r24+96];
	fma.rn.f32 	%f5793, %f5791, %f5792, %f5790;
	ld.shared.f32 	%f5794, [%r23+16];
	ld.shared.f32 	%f5795, [%r24+128];
	fma.rn.f32 	%f5796, %f5794, %f5795, %f5793;
	ld.shared.f32 	%f5797, [%r23+20];
	ld.shared.f32 	%f5798, [%r24+160];
	fma.rn.f32 	%f5799, %f5797, %f5798, %f5796;
	ld.shared.f32 	%f5800, [%r23+24];
	ld.shared.f32 	%f5801, [%r24+192];
	fma.rn.f32 	%f5802, %f5800, %f5801, %f5799;
	ld.shared.f32 	%f5803, [%r23+28];
	ld.shared.f32 	%f5804, [%r24+224];
	fma.rn.f32 	%f5805, %f5803, %f5804, %f5802;
	st.global.f32 	[%rd8], %f5805;
	bar.sync 	0;
	ld.global.f32 	%f5806, [%rd10+6880];
	st.shared.f32 	[%r16], %f5806;
	add.s32 	%r239, %r17, 3720;
	mul.wide.u32 	%rd441, %r239, 4;
	add.s64 	%rd442, %rd5, %rd441;
	ld.global.f32 	%f5807, [%rd442];
	st.shared.f32 	[%r21], %f5807;
	bar.sync 	0;
	ld.global.f32 	%f5808, [%rd8];
	ld.shared.f32 	%f5809, [%r23];
	ld.shared.f32 	%f5810, [%r24];
	fma.rn.f32 	%f5811, %f5809, %f5810, %f5808;
	ld.shared.f32 	%f5812, [%r23+4];
	ld.shared.f32 	%f5813, [%r24+32];
	fma.rn.f32 	%f5814, %f5812, %f5813, %f5811;
	ld.shared.f32 	%f5815, [%r23+8];
	ld.shared.f32 	%f5816, [%r24+64];
	fma.rn.f32 	%f5817, %f5815, %f5816, %f5814;
	ld.shared.f32 	%f5818, [%r23+12];
	ld.shared.f32 	%f5819, [%r24+96];
	fma.rn.f32 	%f5820, %f5818, %f5819, %f5817;
	ld.shared.f32 	%f5821, [%r23+16];
	ld.shared.f32 	%f5822, [%r24+128];
	fma.rn.f32 	%f5823, %f5821, %f5822, %f5820;
	ld.shared.f32 	%f5824, [%r23+20];
	ld.shared.f32 	%f5825, [%r24+160];
	fma.rn.f32 	%f5826, %f5824, %f5825, %f5823;
	ld.shared.f32 	%f5827, [%r23+24];
	ld.shared.f32 	%f5828, [%r24+192];
	fma.rn.f32 	%f5829, %f5827, %f5828, %f5826;
	ld.shared.f32 	%f5830, [%r23+28];
	ld.shared.f32 	%f5831, [%r24+224];
	fma.rn.f32 	%f5832, %f5830, %f5831, %f5829;
	st.global.f32 	[%rd8], %f5832;
	bar.sync 	0;
	ld.global.f32 	%f5833, [%rd10+6912];
	st.shared.f32 	[%r16], %f5833;
	add.s32 	%r240, %r17, 3728;
	mul.wide.u32 	%rd443, %r240, 4;
	add.s64 	%rd444, %rd5, %rd443;
	ld.global.f32 	%f5834, [%rd444];
	st.shared.f32 	[%r21], %f5834;
	bar.sync 	0;
	ld.global.f32 	%f5835, [%rd8];
	ld.shared.f32 	%f5836, [%r23];
	ld.shared.f32 	%f5837, [%r24];
	fma.rn.f32 	%f5838, %f5836, %f5837, %f5835;
	ld.shared.f32 	%f5839, [%r23+4];
	ld.shared.f32 	%f5840, [%r24+32];
	fma.rn.f32 	%f5841, %f5839, %f5840, %f5838;
	ld.shared.f32 	%f5842, [%r23+8];
	ld.shared.f32 	%f5843, [%r24+64];
	fma.rn.f32 	%f5844, %f5842, %f5843, %f5841;
	ld.shared.f32 	%f5845, [%r23+12];
	ld.shared.f32 	%f5846, [%r24+96];
	fma.rn.f32 	%f5847, %f5845, %f5846, %f5844;
	ld.shared.f32 	%f5848, [%r23+16];
	ld.shared.f32 	%f5849, [%r24+128];
	fma.rn.f32 	%f5850, %f5848, %f5849, %f5847;
	ld.shared.f32 	%f5851, [%r23+20];
	ld.shared.f32 	%f5852, [%r24+160];
	fma.rn.f32 	%f5853, %f5851, %f5852, %f5850;
	ld.shared.f32 	%f5854, [%r23+24];
	ld.shared.f32 	%f5855, [%r24+192];
	fma.rn.f32 	%f5856, %f5854, %f5855, %f5853;
	ld.shared.f32 	%f5857, [%r23+28];
	ld.shared.f32 	%f5858, [%r24+224];
	fma.rn.f32 	%f5859, %f5857, %f5858, %f5856;
	st.global.f32 	[%rd8], %f5859;
	bar.sync 	0;
	ld.global.f32 	%f5860, [%rd10+6944];
	st.shared.f32 	[%r16], %f5860;
	add.s32 	%r241, %r17, 3736;
	mul.wide.u32 	%rd445, %r241, 4;
	add.s64 	%rd446, %rd5, %rd445;
	ld.global.f32 	%f5861, [%rd446];
	st.shared.f32 	[%r21], %f5861;
	bar.sync 	0;
	ld.global.f32 	%f5862, [%rd8];
	ld.shared.f32 	%f5863, [%r23];
	ld.shared.f32 	%f5864, [%r24];
	fma.rn.f32 	%f5865, %f5863, %f5864, %f5862;
	ld.shared.f32 	%f5866, [%r23+4];
	ld.shared.f32 	%f5867, [%r24+32];
	fma.rn.f32 	%f5868, %f5866, %f5867, %f5865;
	ld.shared.f32 	%f5869, [%r23+8];
	ld.shared.f32 	%f5870, [%r24+64];
	fma.rn.f32 	%f5871, %f5869, %f5870, %f5868;
	ld.shared.f32 	%f5872, [%r23+12];
	ld.shared.f32 	%f5873, [%r24+96];
	fma.rn.f32 	%f5874, %f5872, %f5873, %f5871;
	ld.shared.f32 	%f5875, [%r23+16];
	ld.shared.f32 	%f5876, [%r24+128];
	fma.rn.f32 	%f5877, %f5875, %f5876, %f5874;
	ld.shared.f32 	%f5878, [%r23+20];
	ld.shared.f32 	%f5879, [%r24+160];
	fma.rn.f32 	%f5880, %f5878, %f5879, %f5877;
	ld.shared.f32 	%f5881, [%r23+24];
	ld.shared.f32 	%f5882, [%r24+192];
	fma.rn.f32 	%f5883, %f5881, %f5882, %f5880;
	ld.shared.f32 	%f5884, [%r23+28];
	ld.shared.f32 	%f5885, [%r24+224];
	fma.rn.f32 	%f5886, %f5884, %f5885, %f5883;
	st.global.f32 	[%rd8], %f5886;
	bar.sync 	0;
	ld.global.f32 	%f5887, [%rd10+6976];
	st.shared.f32 	[%r16], %f5887;
	add.s32 	%r242, %r17, 3744;
	mul.wide.u32 	%rd447, %r242, 4;
	add.s64 	%rd448, %rd5, %rd447;
	ld.global.f32 	%f5888, [%rd448];
	st.shared.f32 	[%r21], %f5888;
	bar.sync 	0;
	ld.global.f32 	%f5889, [%rd8];
	ld.shared.f32 	%f5890, [%r23];
	ld.shared.f32 	%f5891, [%r24];
	fma.rn.f32 	%f5892, %f5890, %f5891, %f5889;
	ld.shared.f32 	%f5893, [%r23+4];
	ld.shared.f32 	%f5894, [%r24+32];
	fma.rn.f32 	%f5895, %f5893, %f5894, %f5892;
	ld.shared.f32 	%f5896, [%r23+8];
	ld.shared.f32 	%f5897, [%r24+64];
	fma.rn.f32 	%f5898, %f5896, %f5897, %f5895;
	ld.shared.f32 	%f5899, [%r23+12];
	ld.shared.f32 	%f5900, [%r24+96];
	fma.rn.f32 	%f5901, %f5899, %f5900, %f5898;
	ld.shared.f32 	%f5902, [%r23+16];
	ld.shared.f32 	%f5903, [%r24+128];
	fma.rn.f32 	%f5904, %f5902, %f5903, %f5901;
	ld.shared.f32 	%f5905, [%r23+20];
	ld.shared.f32 	%f5906, [%r24+160];
	fma.rn.f32 	%f5907, %f5905, %f5906, %f5904;
	ld.shared.f32 	%f5908, [%r23+24];
	ld.shared.f32 	%f5909, [%r24+192];
	fma.rn.f32 	%f5910, %f5908, %f5909, %f5907;
	ld.shared.f32 	%f5911, [%r23+28];
	ld.shared.f32 	%f5912, [%r24+224];
	fma.rn.f32 	%f5913, %f5911, %f5912, %f5910;
	st.global.f32 	[%rd8], %f5913;
	bar.sync 	0;
	ld.global.f32 	%f5914, [%rd10+7008];
	st.shared.f32 	[%r16], %f5914;
	add.s32 	%r243, %r17, 3752;
	mul.wide.u32 	%rd449, %r243, 4;
	add.s64 	%rd450, %rd5, %rd449;
	ld.global.f32 	%f5915, [%rd450];
	st.shared.f32 	[%r21], %f5915;
	bar.sync 	0;
	ld.global.f32 	%f5916, [%rd8];
	ld.shared.f32 	%f5917, [%r23];
	ld.shared.f32 	%f5918, [%r24];
	fma.rn.f32 	%f5919, %f5917, %f5918, %f5916;
	ld.shared.f32 	%f5920, [%r23+4];
	ld.shared.f32 	%f5921, [%r24+32];
	fma.rn.f32 	%f5922, %f5920, %f5921, %f5919;
	ld.shared.f32 	%f5923, [%r23+8];
	ld.shared.f32 	%f5924, [%r24+64];
	fma.rn.f32 	%f5925, %f5923, %f5924, %f5922;
	ld.shared.f32 	%f5926, [%r23+12];
	ld.shared.f32 	%f5927, [%r24+96];
	fma.rn.f32 	%f5928, %f5926, %f5927, %f5925;
	ld.shared.f32 	%f5929, [%r23+16];
	ld.shared.f32 	%f5930, [%r24+128];
	fma.rn.f32 	%f5931, %f5929, %f5930, %f5928;
	ld.shared.f32 	%f5932, [%r23+20];
	ld.shared.f32 	%f5933, [%r24+160];
	fma.rn.f32 	%f5934, %f5932, %f5933, %f5931;
	ld.shared.f32 	%f5935, [%r23+24];
	ld.shared.f32 	%f5936, [%r24+192];
	fma.rn.f32 	%f5937, %f5935, %f5936, %f5934;
	ld.shared.f32 	%f5938, [%r23+28];
	ld.shared.f32 	%f5939, [%r24+224];
	fma.rn.f32 	%f5940, %f5938, %f5939, %f5937;
	st.global.f32 	[%rd8], %f5940;
	bar.sync 	0;
	ld.global.f32 	%f5941, [%rd10+7040];
	st.shared.f32 	[%r16], %f5941;
	add.s32 	%r244, %r17, 3760;
	mul.wide.u32 	%rd451, %r244, 4;
	add.s64 	%rd452, %rd5, %rd451;
	ld.global.f32 	%f5942, [%rd452];
	st.shared.f32 	[%r21], %f5942;
	bar.sync 	0;
	ld.global.f32 	%f5943, [%rd8];
	ld.shared.f32 	%f5944, [%r23];
	ld.shared.f32 	%f5945, [%r24];
	fma.rn.f32 	%f5946, %f5944, %f5945, %f5943;
	ld.shared.f32 	%f5947, [%r23+4];
	ld.shared.f32 	%f5948, [%r24+32];
	fma.rn.f32 	%f5949, %f5947, %f5948, %f5946;
	ld.shared.f32 	%f5950, [%r23+8];
	ld.shared.f32 	%f5951, [%r24+64];
	fma.rn.f32 	%f5952, %f5950, %f5951, %f5949;
	ld.shared.f32 	%f5953, [%r23+12];
	ld.shared.f32 	%f5954, [%r24+96];
	fma.rn.f32 	%f5955, %f5953, %f5954, %f5952;
	ld.shared.f32 	%f5956, [%r23+16];
	ld.shared.f32 	%f5957, [%r24+128];
	fma.rn.f32 	%f5958, %f5956, %f5957, %f5955;
	ld.shared.f32 	%f5959, [%r23+20];
	ld.shared.f32 	%f5960, [%r24+160];
	fma.rn.f32 	%f5961, %f5959, %f5960, %f5958;
	ld.shared.f32 	%f5962, [%r23+24];
	ld.shared.f32 	%f5963, [%r24+192];
	fma.rn.f32 	%f5964, %f5962, %f5963, %f5961;
	ld.shared.f32 	%f5965, [%r23+28];
	ld.shared.f32 	%f5966, [%r24+224];
	fma.rn.f32 	%f5967, %f5965, %f5966, %f5964;
	st.global.f32 	[%rd8], %f5967;
	bar.sync 	0;
	ld.global.f32 	%f5968, [%rd10+7072];
	st.shared.f32 	[%r16], %f5968;
	add.s32 	%r245, %r17, 3768;
	mul.wide.u32 	%rd453, %r245, 4;
	add.s64 	%rd454, %rd5, %rd453;
	ld.global.f32 	%f5969, [%rd454];
	st.shared.f32 	[%r21], %f5969;
	bar.sync 	0;
	ld.global.f32 	%f5970, [%rd8];
	ld.shared.f32 	%f5971, [%r23];
	ld.shared.f32 	%f5972, [%r24];
	fma.rn.f32 	%f5973, %f5971, %f5972, %f5970;
	ld.shared.f32 	%f5974, [%r23+4];
	ld.shared.f32 	%f5975, [%r24+32];
	fma.rn.f32 	%f5976, %f5974, %f5975, %f5973;
	ld.shared.f32 	%f5977, [%r23+8];
	ld.shared.f32 	%f5978, [%r24+64];
	fma.rn.f32 	%f5979, %f5977, %f5978, %f5976;
	ld.shared.f32 	%f5980, [%r23+12];
	ld.shared.f32 	%f5981, [%r24+96];
	fma.rn.f32 	%f5982, %f5980, %f5981, %f5979;
	ld.shared.f32 	%f5983, [%r23+16];
	ld.shared.f32 	%f5984, [%r24+128];
	fma.rn.f32 	%f5985, %f5983, %f5984, %f5982;
	ld.shared.f32 	%f5986, [%r23+20];
	ld.shared.f32 	%f5987, [%r24+160];
	fma.rn.f32 	%f5988, %f5986, %f5987, %f5985;
	ld.shared.f32 	%f5989, [%r23+24];
	ld.shared.f32 	%f5990, [%r24+192];
	fma.rn.f32 	%f5991, %f5989, %f5990, %f5988;
	ld.shared.f32 	%f5992, [%r23+28];
	ld.shared.f32 	%f5993, [%r24+224];
	fma.rn.f32 	%f5994, %f5992, %f5993, %f5991;
	st.global.f32 	[%rd8], %f5994;
	bar.sync 	0;
	ld.global.f32 	%f5995, [%rd10+7104];
	st.shared.f32 	[%r16], %f5995;
	add.s32 	%r246, %r17, 3776;
	mul.wide.u32 	%rd455, %r246, 4;
	add.s64 	%rd456, %rd5, %rd455;
	ld.global.f32 	%f5996, [%rd456];
	st.shared.f32 	[%r21], %f5996;
	bar.sync 	0;
	ld.global.f32 	%f5997, [%rd8];
	ld.shared.f32 	%f5998, [%r23];
	ld.shared.f32 	%f5999, [%r24];
	fma.rn.f32 	%f6000, %f5998, %f5999, %f5997;
	ld.shared.f32 	%f6001, [%r23+4];
	ld.shared.f32 	%f6002, [%r24+32];
	fma.rn.f32 	%f6003, %f6001, %f6002, %f6000;
	ld.shared.f32 	%f6004, [%r23+8];
	ld.shared.f32 	%f6005, [%r24+64];
	fma.rn.f32 	%f6006, %f6004, %f6005, %f6003;
	ld.shared.f32 	%f6007, [%r23+12];
	ld.shared.f32 	%f6008, [%r24+96];
	fma.rn.f32 	%f6009, %f6007, %f6008, %f6006;
	ld.shared.f32 	%f6010, [%r23+16];
	ld.shared.f32 	%f6011, [%r24+128];
	fma.rn.f32 	%f6012, %f6010, %f6011, %f6009;
	ld.shared.f32 	%f6013, [%r23+20];
	ld.shared.f32 	%f6014, [%r24+160];
	fma.rn.f32 	%f6015, %f6013, %f6014, %f6012;
	ld.shared.f32 	%f6016, [%r23+24];
	ld.shared.f32 	%f6017, [%r24+192];
	fma.rn.f32 	%f6018, %f6016, %f6017, %f6015;
	ld.shared.f32 	%f6019, [%r23+28];
	ld.shared.f32 	%f6020, [%r24+224];
	fma.rn.f32 	%f6021, %f6019, %f6020, %f6018;
	st.global.f32 	[%rd8], %f6021;
	bar.sync 	0;
	ld.global.f32 	%f6022, [%rd10+7136];
	st.shared.f32 	[%r16], %f6022;
	add.s32 	%r247, %r17, 3784;
	mul.wide.u32 	%rd457, %r247, 4;
	add.s64 	%rd458, %rd5, %rd457;
	ld.global.f32 	%f6023, [%rd458];
	st.shared.f32 	[%r21], %f6023;
	bar.sync 	0;
	ld.global.f32 	%f6024, [%rd8];
	ld.shared.f32 	%f6025, [%r23];
	ld.shared.f32 	%f6026, [%r24];
	fma.rn.f32 	%f6027, %f6025, %f6026, %f6024;
	ld.shared.f32 	%f6028, [%r23+4];
	ld.shared.f32 	%f6029, [%r24+32];
	fma.rn.f32 	%f6030, %f6028, %f6029, %f6027;
	ld.shared.f32 	%f6031, [%r23+8];
	ld.shared.f32 	%f6032, [%r24+64];
	fma.rn.f32 	%f6033, %f6031, %f6032, %f6030;
	ld.shared.f32 	%f6034, [%r23+12];
	ld.shared.f32 	%f6035, [%r24+96];
	fma.rn.f32 	%f6036, %f6034, %f6035, %f6033;
	ld.shared.f32 	%f6037, [%r23+16];
	ld.shared.f32 	%f6038, [%r24+128];
	fma.rn.f32 	%f6039, %f6037, %f6038, %f6036;
	ld.shared.f32 	%f6040, [%r23+20];
	ld.shared.f32 	%f6041, [%r24+160];
	fma.rn.f32 	%f6042, %f6040, %f6041, %f6039;
	ld.shared.f32 	%f6043, [%r23+24];
	ld.shared.f32 	%f6044, [%r24+192];
	fma.rn.f32 	%f6045, %f6043, %f6044, %f6042;
	ld.shared.f32 	%f6046, [%r23+28];
	ld.shared.f32 	%f6047, [%r24+224];
	fma.rn.f32 	%f6048, %f6046, %f6047, %f6045;
	st.global.f32 	[%rd8], %f6048;
	bar.sync 	0;
	ld.global.f32 	%f6049, [%rd10+7168];
	st.shared.f32 	[%r16], %f6049;
	add.s32 	%r248, %r17, 3792;
	mul.wide.u32 	%rd459, %r248, 4;
	add.s64 	%rd460, %rd5, %rd459;
	ld.global.f32 	%f6050, [%rd460];
	st.shared.f32 	[%r21], %f6050;
	bar.sync 	0;
	ld.global.f32 	%f6051, [%rd8];
	ld.shared.f32 	%f6052, [%r23];
	ld.shared.f32 	%f6053, [%r24];
	fma.rn.f32 	%f6054, %f6052, %f6053, %f6051;
	ld.shared.f32 	%f6055, [%r23+4];
	ld.shared.f32 	%f6056, [%r24+32];
	fma.rn.f32 	%f6057, %f6055, %f6056, %f6054;
	ld.shared.f32 	%f6058, [%r23+8];
	ld.shared.f32 	%f6059, [%r24+64];
	fma.rn.f32 	%f6060, %f6058, %f6059, %f6057;
	ld.shared.f32 	%f6061, [%r23+12];
	ld.shared.f32 	%f6062, [%r24+96];
	fma.rn.f32 	%f6063, %f6061, %f6062, %f6060;
	ld.shared.f32 	%f6064, [%r23+16];
	ld.shared.f32 	%f6065, [%r24+128];
	fma.rn.f32 	%f6066, %f6064, %f6065, %f6063;
	ld.shared.f32 	%f6067, [%r23+20];
	ld.shared.f32 	%f6068, [%r24+160];
	fma.rn.f32 	%f6069, %f6067, %f6068, %f6066;
	ld.shared.f32 	%f6070, [%r23+24];
	ld.shared.f32 	%f6071, [%r24+192];
	fma.rn.f32 	%f6072, %f6070, %f6071, %f6069;
	ld.shared.f32 	%f6073, [%r23+28];
	ld.shared.f32 	%f6074, [%r24+224];
	fma.rn.f32 	%f6075, %f6073, %f6074, %f6072;
	st.global.f32 	[%rd8], %f6075;
	bar.sync 	0;
	ld.global.f32 	%f6076, [%rd10+7200];
	st.shared.f32 	[%r16], %f6076;
	add.s32 	%r249, %r17, 3800;
	mul.wide.u32 	%rd461, %r249, 4;
	add.s64 	%rd462, %rd5, %rd461;
	ld.global.f32 	%f6077, [%rd462];
	st.shared.f32 	[%r21], %f6077;
	bar.sync 	0;
	ld.global.f32 	%f6078, [%rd8];
	ld.shared.f32 	%f6079, [%r23];
	ld.shared.f32 	%f6080, [%r24];
	fma.rn.f32 	%f6081, %f6079, %f6080, %f6078;
	ld.shared.f32 	%f6082, [%r23+4];
	ld.shared.f32 	%f6083, [%r24+32];
	fma.rn.f32 	%f6084, %f6082, %f6083, %f6081;
	ld.shared.f32 	%f6085, [%r23+8];
	ld.shared.f32 	%f6086, [%r24+64];
	fma.rn.f32 	%f6087, %f6085, %f6086, %f6084;
	ld.shared.f32 	%f6088, [%r23+12];
	ld.shared.f32 	%f6089, [%r24+96];
	fma.rn.f32 	%f6090, %f6088, %f6089, %f6087;
	ld.shared.f32 	%f6091, [%r23+16];
	ld.shared.f32 	%f6092, [%r24+128];
	fma.rn.f32 	%f6093, %f6091, %f6092, %f6090;
	ld.shared.f32 	%f6094, [%r23+20];
	ld.shared.f32 	%f6095, [%r24+160];
	fma.rn.f32 	%f6096, %f6094, %f6095, %f6093;
	ld.shared.f32 	%f6097, [%r23+24];
	ld.shared.f32 	%f6098, [%r24+192];
	fma.rn.f32 	%f6099, %f6097, %f6098, %f6096;
	ld.shared.f32 	%f6100, [%r23+28];
	ld.shared.f32 	%f6101, [%r24+224];
	fma.rn.f32 	%f6102, %f6100, %f6101, %f6099;
	st.global.f32 	[%rd8], %f6102;
	bar.sync 	0;
	ld.global.f32 	%f6103, [%rd10+7232];
	st.shared.f32 	[%r16], %f6103;
	add.s32 	%r250, %r17, 3808;
	mul.wide.u32 	%rd463, %r250, 4;
	add.s64 	%rd464, %rd5, %rd463;
	ld.global.f32 	%f6104, [%rd464];
	st.shared.f32 	[%r21], %f6104;
	bar.sync 	0;
	ld.global.f32 	%f6105, [%rd8];
	ld.shared.f32 	%f6106, [%r23];
	ld.shared.f32 	%f6107, [%r24];
	fma.rn.f32 	%f6108, %f6106, %f6107, %f6105;
	ld.shared.f32 	%f6109, [%r23+4];
	ld.shared.f32 	%f6110, [%r24+32];
	fma.rn.f32 	%f6111, %f6109, %f6110, %f6108;
	ld.shared.f32 	%f6112, [%r23+8];
	ld.shared.f32 	%f6113, [%r24+64];
	fma.rn.f32 	%f6114, %f6112, %f6113, %f6111;
	ld.shared.f32 	%f6115, [%r23+12];
	ld.shared.f32 	%f6116, [%r24+96];
	fma.rn.f32 	%f6117, %f6115, %f6116, %f6114;
	ld.shared.f32 	%f6118, [%r23+16];
	ld.shared.f32 	%f6119, [%r24+128];
	fma.rn.f32 	%f6120, %f6118, %f6119, %f6117;
	ld.shared.f32 	%f6121, [%r23+20];
	ld.shared.f32 	%f6122, [%r24+160];
	fma.rn.f32 	%f6123, %f6121, %f6122, %f6120;
	ld.shared.f32 	%f6124, [%r23+24];
	ld.shared.f32 	%f6125, [%r24+192];
	fma.rn.f32 	%f6126, %f6124, %f6125, %f6123;
	ld.shared.f32 	%f6127, [%r23+28];
	ld.shared.f32 	%f6128, [%r24+224];
	fma.rn.f32 	%f6129, %f6127, %f6128, %f6126;
	st.global.f32 	[%rd8], %f6129;
	bar.sync 	0;
	ld.global.f32 	%f6130, [%rd10+7264];
	st.shared.f32 	[%r16], %f6130;
	add.s32 	%r251, %r17, 3816;
	mul.wide.u32 	%rd465, %r251, 4;
	add.s64 	%rd466, %rd5, %rd465;
	ld.global.f32 	%f6131, [%rd466];
	st.shared.f32 	[%r21], %f6131;
	bar.sync 	0;
	ld.global.f32 	%f6132, [%rd8];
	ld.shared.f32 	%f6133, [%r23];
	ld.shared.f32 	%f6134, [%r24];
	fma.rn.f32 	%f6135, %f6133, %f6134, %f6132;
	ld.shared.f32 	%f6136, [%r23+4];
	ld.shared.f32 	%f6137, [%r24+32];
	fma.rn.f32 	%f6138, %f6136, %f6137, %f6135;
	ld.shared.f32 	%f6139, [%r23+8];
	ld.shared.f32 	%f6140, [%r24+64];
	fma.rn.f32 	%f6141, %f6139, %f6140, %f6138;
	ld.shared.f32 	%f6142, [%r23+12];
	ld.shared.f32 	%f6143, [%r24+96];
	fma.rn.f32 	%f6144, %f6142, %f6143, %f6141;
	ld.shared.f32 	%f6145, [%r23+16];
	ld.shared.f32 	%f6146, [%r24+128];
	fma.rn.f32 	%f6147, %f6145, %f6146, %f6144;
	ld.shared.f32 	%f6148, [%r23+20];
	ld.shared.f32 	%f6149, [%r24+160];
	fma.rn.f32 	%f6150, %f6148, %f6149, %f6147;
	ld.shared.f32 	%f6151, [%r23+24];
	ld.shared.f32 	%f6152, [%r24+192];
	fma.rn.f32 	%f6153, %f6151, %f6152, %f6150;
	ld.shared.f32 	%f6154, [%r23+28];
	ld.shared.f32 	%f6155, [%r24+224];
	fma.rn.f32 	%f6156, %f6154, %f6155, %f6153;
	st.global.f32 	[%rd8], %f6156;
	bar.sync 	0;
	ld.global.f32 	%f6157, [%rd10+7296];
	st.shared.f32 	[%r16], %f6157;
	add.s32 	%r252, %r17, 3824;
	mul.wide.u32 	%rd467, %r252, 4;
	add.s64 	%rd468, %rd5, %rd467;
	ld.global.f32 	%f6158, [%rd468];
	st.shared.f32 	[%r21], %f6158;
	bar.sync 	0;
	ld.global.f32 	%f6159, [%rd8];
	ld.shared.f32 	%f6160, [%r23];
	ld.shared.f32 	%f6161, [%r24];
	fma.rn.f32 	%f6162, %f6160, %f6161, %f6159;
	ld.shared.f32 	%f6163, [%r23+4];
	ld.shared.f32 	%f6164, [%r24+32];
	fma.rn.f32 	%f6165, %f6163, %f6164, %f6162;
	ld.shared.f32 	%f6166, [%r23+8];
	ld.shared.f32 	%f6167, [%r24+64];
	fma.rn.f32 	%f6168, %f6166, %f6167, %f6165;
	ld.shared.f32 	%f6169, [%r23+12];
	ld.shared.f32 	%f6170, [%r24+96];
	fma.rn.f32 	%f6171, %f6169, %f6170, %f6168;
	ld.shared.f32 	%f6172, [%r23+16];
	ld.shared.f32 	%f6173, [%r24+128];
	fma.rn.f32 	%f6174, %f6172, %f6173, %f6171;
	ld.shared.f32 	%f6175, [%r23+20];
	ld.shared.f32 	%f6176, [%r24+160];
	fma.rn.f32 	%f6177, %f6175, %f6176, %f6174;
	ld.shared.f32 	%f6178, [%r23+24];
	ld.shared.f32 	%f6179, [%r24+192];
	fma.rn.f32 	%f6180, %f6178, %f6179, %f6177;
	ld.shared.f32 	%f6181, [%r23+28];
	ld.shared.f32 	%f6182, [%r24+224];
	fma.rn.f32 	%f6183, %f6181, %f6182, %f6180;
	st.global.f32 	[%rd8], %f6183;
	bar.sync 	0;
	ld.global.f32 	%f6184, [%rd10+7328];
	st.shared.f32 	[%r16], %f6184;
	add.s32 	%r253, %r17, 3832;
	mul.wide.u32 	%rd469, %r253, 4;
	add.s64 	%rd470, %rd5, %rd469;
	ld.global.f32 	%f6185, [%rd470];
	st.shared.f32 	[%r21], %f6185;
	bar.sync 	0;
	ld.global.f32 	%f6186, [%rd8];
	ld.shared.f32 	%f6187, [%r23];
	ld.shared.f32 	%f6188, [%r24];
	fma.rn.f32 	%f6189, %f6187, %f6188, %f6186;
	ld.shared.f32 	%f6190, [%r23+4];
	ld.shared.f32 	%f6191, [%r24+32];
	fma.rn.f32 	%f6192, %f6190, %f6191, %f6189;
	ld.shared.f32 	%f6193, [%r23+8];
	ld.shared.f32 	%f6194, [%r24+64];
	fma.rn.f32 	%f6195, %f6193, %f6194, %f6192;
	ld.shared.f32 	%f6196, [%r23+12];
	ld.shared.f32 	%f6197, [%r24+96];
	fma.rn.f32 	%f6198, %f6196, %f6197, %f6195;
	ld.shared.f32 	%f6199, [%r23+16];
	ld.shared.f32 	%f6200, [%r24+128];
	fma.rn.f32 	%f6201, %f6199, %f6200, %f6198;
	ld.shared.f32 	%f6202, [%r23+20];
	ld.shared.f32 	%f6203, [%r24+160];
	fma.rn.f32 	%f6204, %f6202, %f6203, %f6201;
	ld.shared.f32 	%f6205, [%r23+24];
	ld.shared.f32 	%f6206, [%r24+192];
	fma.rn.f32 	%f6207, %f6205, %f6206, %f6204;
	ld.shared.f32 	%f6208, [%r23+28];
	ld.shared.f32 	%f6209, [%r24+224];
	fma.rn.f32 	%f6210, %f6208, %f6209, %f6207;
	st.global.f32 	[%rd8], %f6210;
	bar.sync 	0;
	ld.global.f32 	%f6211, [%rd10+7360];
	st.shared.f32 	[%r16], %f6211;
	add.s32 	%r254, %r17, 3840;
	mul.wide.u32 	%rd471, %r254, 4;
	add.s64 	%rd472, %rd5, %rd471;
	ld.global.f32 	%f6212, [%rd472];
	st.shared.f32 	[%r21], %f6212;
	bar.sync 	0;
	ld.global.f32 	%f6213, [%rd8];
	ld.shared.f32 	%f6214, [%r23];
	ld.shared.f32 	%f6215, [%r24];
	fma.rn.f32 	%f6216, %f6214, %f6215, %f6213;
	ld.shared.f32 	%f6217, [%r23+4];
	ld.shared.f32 	%f6218, [%r24+32];
	fma.rn.f32 	%f6219, %f6217, %f6218, %f6216;
	ld.shared.f32 	%f6220, [%r23+8];
	ld.shared.f32 	%f6221, [%r24+64];
	fma.rn.f32 	%f6222, %f6220, %f6221, %f6219;
	ld.shared.f32 	%f6223, [%r23+12];
	ld.shared.f32 	%f6224, [%r24+96];
	fma.rn.f32 	%f6225, %f6223, %f6224, %f6222;
	ld.shared.f32 	%f6226, [%r23+16];
	ld.shared.f32 	%f6227, [%r24+128];
	fma.rn.f32 	%f6228, %f6226, %f6227, %f6225;
	ld.shared.f32 	%f6229, [%r23+20];
	ld.shared.f32 	%f6230, [%r24+160];
	fma.rn.f32 	%f6231, %f6229, %f6230, %f6228;
	ld.shared.f32 	%f6232, [%r23+24];
	ld.shared.f32 	%f6233, [%r24+192];
	fma.rn.f32 	%f6234, %f6232, %f6233, %f6231;
	ld.shared.f32 	%f6235, [%r23+28];
	ld.shared.f32 	%f6236, [%r24+224];
	fma.rn.f32 	%f6237, %f6235, %f6236, %f6234;
	st.global.f32 	[%rd8], %f6237;
	bar.sync 	0;
	ld.global.f32 	%f6238, [%rd10+7392];
	st.shared.f32 	[%r16], %f6238;
	add.s32 	%r255, %r17, 3848;
	mul.wide.u32 	%rd473, %r255, 4;
	add.s64 	%rd474, %rd5, %rd473;
	ld.global.f32 	%f6239, [%rd474];
	st.shared.f32 	[%r21], %f6239;
	bar.sync 	0;
	ld.global.f32 	%f6240, [%rd8];
	ld.shared.f32 	%f6241, [%r23];
	ld.shared.f32 	%f6242, [%r24];
	fma.rn.f32 	%f6243, %f6241, %f6242, %f6240;
	ld.shared.f32 	%f6244, [%r23+4];
	ld.shared.f32 	%f6245, [%r24+32];
	fma.rn.f32 	%f6246, %f6244, %f6245, %f6243;
	ld.shared.f32 	%f6247, [%r23+8];
	ld.shared.f32 	%f6248, [%r24+64];
	fma.rn.f32 	%f6249, %f6247, %f6248, %f6246;
	ld.shared.f32 	%f6250, [%r23+12];
	ld.shared.f32 	%f6251, [%r24+96];
	fma.rn.f32 	%f6252, %f6250, %f6251, %f6249;
	ld.shared.f32 	%f6253, [%r23+16];
	ld.shared.f32 	%f6254, [%r24+128];
	fma.rn.f32 	%f6255, %f6253, %f6254, %f6252;
	ld.shared.f32 	%f6256, [%r23+20];
	ld.shared.f32 	%f6257, [%r24+160];
	fma.rn.f32 	%f6258, %f6256, %f6257, %f6255;
	ld.shared.f32 	%f6259, [%r23+24];
	ld.shared.f32 	%f6260, [%r24+192];
	fma.rn.f32 	%f6261, %f6259, %f6260, %f6258;
	ld.shared.f32 	%f6262, [%r23+28];
	ld.shared.f32 	%f6263, [%r24+224];
	fma.rn.f32 	%f6264, %f6262, %f6263, %f6261;
	st.global.f32 	[%rd8], %f6264;
	bar.sync 	0;
	ld.global.f32 	%f6265, [%rd10+7424];
	st.shared.f32 	[%r16], %f6265;
	add.s32 	%r256, %r17, 3856;
	mul.wide.u32 	%rd475, %r256, 4;
	add.s64 	%rd476, %rd5, %rd475;
	ld.global.f32 	%f6266, [%rd476];
	st.shared.f32 	[%r21], %f6266;
	bar.sync 	0;
	ld.global.f32 	%f6267, [%rd8];
	ld.shared.f32 	%f6268, [%r23];
	ld.shared.f32 	%f6269, [%r24];
	fma.rn.f32 	%f6270, %f6268, %f6269, %f6267;
	ld.shared.f32 	%f6271, [%r23+4];
	ld.shared.f32 	%f6272, [%r24+32];
	fma.rn.f32 	%f6273, %f6271, %f6272, %f6270;
	ld.shared.f32 	%f6274, [%r23+8];
	ld.shared.f32 	%f6275, [%r24+64];
	fma.rn.f32 	%f6276, %f6274, %f6275, %f6273;
	ld.shared.f32 	%f6277, [%r23+12];
	ld.shared.f32 	%f6278, [%r24+96];
	fma.rn.f32 	%f6279, %f6277, %f6278, %f6276;
	ld.shared.f32 	%f6280, [%r23+16];
	ld.shared.f32 	%f6281, [%r24+128];
	fma.rn.f32 	%f6282, %f6280, %f6281, %f6279;
	ld.shared.f32 	%f6283, [%r23+20];
	ld.shared.f32 	%f6284, [%r24+160];
	fma.rn.f32 	%f6285, %f6283, %f6284, %f6282;
	ld.shared.f32 	%f6286, [%r23+24];
	ld.shared.f32 	%f6287, [%r24+192];
	fma.rn.f32 	%f6288, %f6286, %f6287, %f6285;
	ld.shared.f32 	%f6289, [%r23+28];
	ld.shared.f32 	%f6290, [%r24+224];
	fma.rn.f32 	%f6291, %f6289, %f6290, %f6288;
	st.global.f32 	[%rd8], %f6291;
	bar.sync 	0;
	ld.global.f32 	%f6292, [%rd10+7456];
	st.shared.f32 	[%r16], %f6292;
	add.s32 	%r257, %r17, 3864;
	mul.wide.u32 	%rd477, %r257, 4;
	add.s64 	%rd478, %rd5, %rd477;
	ld.global.f32 	%f6293, [%rd478];
	st.shared.f32 	[%r21], %f6293;
	bar.sync 	0;
	ld.global.f32 	%f6294, [%rd8];
	ld.shared.f32 	%f6295, [%r23];
	ld.shared.f32 	%f6296, [%r24];
	fma.rn.f32 	%f6297, %f6295, %f6296, %f6294;
	ld.shared.f32 	%f6298, [%r23+4];
	ld.shared.f32 	%f6299, [%r24+32];
	fma.rn.f32 	%f6300, %f6298, %f6299, %f6297;
	ld.shared.f32 	%f6301, [%r23+8];
	ld.shared.f32 	%f6302, [%r24+64];
	fma.rn.f32 	%f6303, %f6301, %f6302, %f6300;
	ld.shared.f32 	%f6304, [%r23+12];
	ld.shared.f32 	%f6305, [%r24+96];
	fma.rn.f32 	%f6306, %f6304, %f6305, %f6303;
	ld.shared.f32 	%f6307, [%r23+16];
	ld.shared.f32 	%f6308, [%r24+128];
	fma.rn.f32 	%f6309, %f6307, %f6308, %f6306;
	ld.shared.f32 	%f6310, [%r23+20];
	ld.shared.f32 	%f6311, [%r24+160];
	fma.rn.f32 	%f6312, %f6310, %f6311, %f6309;
	ld.shared.f32 	%f6313, [%r23+24];
	ld.shared.f32 	%f6314, [%r24+192];
	fma.rn.f32 	%f6315, %f6313, %f6314, %f6312;
	ld.shared.f32 	%f6316, [%r23+28];
	ld.shared.f32 	%f6317, [%r24+224];
	fma.rn.f32 	%f6318, %f6316, %f6317, %f6315;
	st.global.f32 	[%rd8], %f6318;
	bar.sync 	0;
	ld.global.f32 	%f6319, [%rd10+7488];
	st.shared.f32 	[%r16], %f6319;
	add.s32 	%r258, %r17, 3872;
	mul.wide.u32 	%rd479, %r258, 4;
	add.s64 	%rd480, %rd5, %rd479;
	ld.global.f32 	%f6320, [%rd480];
	st.shared.f32 	[%r21], %f6320;
	bar.sync 	0;
	ld.global.f32 	%f6321, [%rd8];
	ld.shared.f32 	%f6322, [%r23];
	ld.shared.f32 	%f6323, [%r24];
	fma.rn.f32 	%f6324, %f6322, %f6323, %f6321;
	ld.shared.f32 	%f6325, [%r23+4];
	ld.shared.f32 	%f6326, [%r24+32];
	fma.rn.f32 	%f6327, %f6325, %f6326, %f6324;
	ld.shared.f32 	%f6328, [%r23+8];
	ld.shared.f32 	%f6329, [%r24+64];
	fma.rn.f32 	%f6330, %f6328, %f6329, %f6327;
	ld.shared.f32 	%f6331, [%r23+12];
	ld.shared.f32 	%f6332, [%r24+96];
	fma.rn.f32 	%f6333, %f6331, %f6332, %f6330;
	ld.shared.f32 	%f6334, [%r23+16];
	ld.shared.f32 	%f6335, [%r24+128];
	fma.rn.f32 	%f6336, %f6334, %f6335, %f6333;
	ld.shared.f32 	%f6337, [%r23+20];
	ld.shared.f32 	%f6338, [%r24+160];
	fma.rn.f32 	%f6339, %f6337, %f6338, %f6336;
	ld.shared.f32 	%f6340, [%r23+24];
	ld.shared.f32 	%f6341, [%r24+192];
	fma.rn.f32 	%f6342, %f6340, %f6341, %f6339;
	ld.shared.f32 	%f6343, [%r23+28];
	ld.shared.f32 	%f6344, [%r24+224];
	fma.rn.f32 	%f6345, %f6343, %f6344, %f6342;
	st.global.f32 	[%rd8], %f6345;
	bar.sync 	0;
	ld.global.f32 	%f6346, [%rd10+7520];
	st.shared.f32 	[%r16], %f6346;
	add.s32 	%r259, %r17, 3880;
	mul.wide.u32 	%rd481, %r259, 4;
	add.s64 	%rd482, %rd5, %rd481;
	ld.global.f32 	%f6347, [%rd482];
	st.shared.f32 	[%r21], %f6347;
	bar.sync 	0;
	ld.global.f32 	%f6348, [%rd8];
	ld.shared.f32 	%f6349, [%r23];
	ld.shared.f32 	%f6350, [%r24];
	fma.rn.f32 	%f6351, %f6349, %f6350, %f6348;
	ld.shared.f32 	%f6352, [%r23+4];
	ld.shared.f32 	%f6353, [%r24+32];
	fma.rn.f32 	%f6354, %f6352, %f6353, %f6351;
	ld.shared.f32 	%f6355, [%r23+8];
	ld.shared.f32 	%f6356, [%r24+64];
	fma.rn.f32 	%f6357, %f6355, %f6356, %f6354;
	ld.shared.f32 	%f6358, [%r23+12];
	ld.shared.f32 	%f6359, [%r24+96];
	fma.rn.f32 	%f6360, %f6358, %f6359, %f6357;
	ld.shared.f32 	%f6361, [%r23+16];
	ld.shared.f32 	%f6362, [%r24+128];
	fma.rn.f32 	%f6363, %f6361, %f6362, %f6360;
	ld.shared.f32 	%f6364, [%r23+20];
	ld.shared.f32 	%f6365, [%r24+160];
	fma.rn.f32 	%f6366, %f6364, %f6365, %f6363;
	ld.shared.f32 	%f6367, [%r23+24];
	ld.shared.f32 	%f6368, [%r24+192];
	fma.rn.f32 	%f6369, %f6367, %f6368, %f6366;
	ld.shared.f32 	%f6370, [%r23+28];
	ld.shared.f32 	%f6371, [%r24+224];
	fma.rn.f32 	%f6372, %f6370, %f6371, %f6369;
	st.global.f32 	[%rd8], %f6372;
	bar.sync 	0;
	ld.global.f32 	%f6373, [%rd10+7552];
	st.shared.f32 	[%r16], %f6373;
	add.s32 	%r260, %r17, 3888;
	mul.wide.u32 	%rd483, %r260, 4;
	add.s64 	%rd484, %rd5, %rd483;
	ld.global.f32 	%f6374, [%rd484];
	st.shared.f32 	[%r21], %f6374;
	bar.sync 	0;
	ld.global.f32 	%f6375, [%rd8];
	ld.shared.f32 	%f6376, [%r23];
	ld.shared.f32 	%f6377, [%r24];
	fma.rn.f32 	%f6378, %f6376, %f6377, %f6375;
	ld.shared.f32 	%f6379, [%r23+4];
	ld.shared.f32 	%f6380, [%r24+32];
	fma.rn.f32 	%f6381, %f6379, %f6380, %f6378;
	ld.shared.f32 	%f6382, [%r23+8];
	ld.shared.f32 	%f6383, [%r24+64];
	fma.rn.f32 	%f6384, %f6382, %f6383, %f6381;
	ld.shared.f32 	%f6385, [%r23+12];
	ld.shared.f32 	%f6386, [%r24+96];
	fma.rn.f32 	%f6387, %f6385, %f6386, %f6384;
	ld.shared.f32 	%f6388, [%r23+16];
	ld.shared.f32 	%f6389, [%r24+128];
	fma.rn.f32 	%f6390, %f6388, %f6389, %f6387;
	ld.shared.f32 	%f6391, [%r23+20];
	ld.shared.f32 	%f6392, [%r24+160];
	fma.rn.f32 	%f6393, %f6391, %f6392, %f6390;
	ld.shared.f32 	%f6394, [%r23+24];
	ld.shared.f32 	%f6395, [%r24+192];
	fma.rn.f32 	%f6396, %f6394, %f6395, %f6393;
	ld.shared.f32 	%f6397, [%r23+28];
	ld.shared.f32 	%f6398, [%r24+224];
	fma.rn.f32 	%f6399, %f6397, %f6398, %f6396;
	st.global.f32 	[%rd8], %f6399;
	bar.sync 	0;
	ld.global.f32 	%f6400, [%rd10+7584];
	st.shared.f32 	[%r16], %f6400;
	add.s32 	%r261, %r17, 3896;
	mul.wide.u32 	%rd485, %r261, 4;
	add.s64 	%rd486, %rd5, %rd485;
	ld.global.f32 	%f6401, [%rd486];
	st.shared.f32 	[%r21], %f6401;
	bar.sync 	0;
	ld.global.f32 	%f6402, [%rd8];
	ld.shared.f32 	%f6403, [%r23];
	ld.shared.f32 	%f6404, [%r24];
	fma.rn.f32 	%f6405, %f6403, %f6404, %f6402;
	ld.shared.f32 	%f6406, [%r23+4];
	ld.shared.f32 	%f6407, [%r24+32];
	fma.rn.f32 	%f6408, %f6406, %f6407, %f6405;
	ld.shared.f32 	%f6409, [%r23+8];
	ld.shared.f32 	%f6410, [%r24+64];
	fma.rn.f32 	%f6411, %f6409, %f6410, %f6408;
	ld.shared.f32 	%f6412, [%r23+12];
	ld.shared.f32 	%f6413, [%r24+96];
	fma.rn.f32 	%f6414, %f6412, %f6413, %f6411;
	ld.shared.f32 	%f6415, [%r23+16];
	ld.shared.f32 	%f6416, [%r24+128];
	fma.rn.f32 	%f6417, %f6415, %f6416, %f6414;
	ld.shared.f32 	%f6418, [%r23+20];
	ld.shared.f32 	%f6419, [%r24+160];
	fma.rn.f32 	%f6420, %f6418, %f6419, %f6417;
	ld.shared.f32 	%f6421, [%r23+24];
	ld.shared.f32 	%f6422, [%r24+192];
	fma.rn.f32 	%f6423, %f6421, %f6422, %f6420;
	ld.shared.f32 	%f6424, [%r23+28];
	ld.shared.f32 	%f6425, [%r24+224];
	fma.rn.f32 	%f6426, %f6424, %f6425, %f6423;
	st.global.f32 	[%rd8], %f6426;
	bar.sync 	0;
	ld.global.f32 	%f6427, [%rd10+7616];
	st.shared.f32 	[%r16], %f6427;
	add.s32 	%r262, %r17, 3904;
	mul.wide.u32 	%rd487, %r262, 4;
	add.s64 	%rd488, %rd5, %rd487;
	ld.global.f32 	%f6428, [%rd488];
	st.shared.f32 	[%r21], %f6428;
	bar.sync 	0;
	ld.global.f32 	%f6429, [%rd8];
	ld.shared.f32 	%f6430, [%r23];
	ld.shared.f32 	%f6431, [%r24];
	fma.rn.f32 	%f6432, %f6430, %f6431, %f6429;
	ld.shared.f32 	%f6433, [%r23+4];
	ld.shared.f32 	%f6434, [%r24+32];
	fma.rn.f32 	%f6435, %f6433, %f6434, %f6432;
	ld.shared.f32 	%f6436, [%r23+8];
	ld.shared.f32 	%f6437, [%r24+64];
	fma.rn.f32 	%f6438, %f6436, %f6437, %f6435;
	ld.shared.f32 	%f6439, [%r23+12];
	ld.shared.f32 	%f6440, [%r24+96];
	fma.rn.f32 	%f6441, %f6439, %f6440, %f6438;
	ld.shared.f32 	%f6442, [%r23+16];
	ld.shared.f32 	%f6443, [%r24+128];
	fma.rn.f32 	%f6444, %f6442, %f6443, %f6441;
	ld.shared.f32 	%f6445, [%r23+20];
	ld.shared.f32 	%f6446, [%r24+160];
	fma.rn.f32 	%f6447, %f6445, %f6446, %f6444;
	ld.shared.f32 	%f6448, [%r23+24];
	ld.shared.f32 	%f6449, [%r24+192];
	fma.rn.f32 	%f6450, %f6448, %f6449, %f6447;
	ld.shared.f32 	%f6451, [%r23+28];
	ld.shared.f32 	%f6452, [%r24+224];
	fma.rn.f32 	%f6453, %f6451, %f6452, %f6450;
	st.global.f32 	[%rd8], %f6453;
	bar.sync 	0;
	ld.global.f32 	%f6454, [%rd10+7648];
	st.shared.f32 	[%r16], %f6454;
	add.s32 	%r263, %r17, 3912;
	mul.wide.u32 	%rd489, %r263, 4;
	add.s64 	%rd490, %rd5, %rd489;
	ld.global.f32 	%f6455, [%rd490];
	st.shared.f32 	[%r21], %f6455;
	bar.sync 	0;
	ld.global.f32 	%f6456, [%rd8];
	ld.shared.f32 	%f6457, [%r23];
	ld.shared.f32 	%f6458, [%r24];
	fma.rn.f32 	%f6459, %f6457, %f6458, %f6456;
	ld.shared.f32 	%f6460, [%r23+4];
	ld.shared.f32 	%f6461, [%r24+32];
	fma.rn.f32 	%f6462, %f6460, %f6461, %f6459;
	ld.shared.f32 	%f6463, [%r23+8];
	ld.shared.f32 	%f6464, [%r24+64];
	fma.rn.f32 	%f6465, %f6463, %f6464, %f6462;
	ld.shared.f32 	%f6466, [%r23+12];
	ld.shared.f32 	%f6467, [%r24+96];
	fma.rn.f32 	%f6468, %f6466, %f6467, %f6465;
	ld.shared.f32 	%f6469, [%r23+16];
	ld.shared.f32 	%f6470, [%r24+128];
	fma.rn.f32 	%f6471, %f6469, %f6470, %f6468;
	ld.shared.f32 	%f6472, [%r23+20];
	ld.shared.f32 	%f6473, [%r24+160];
	fma.rn.f32 	%f6474, %f6472, %f6473, %f6471;
	ld.shared.f32 	%f6475, [%r23+24];
	ld.shared.f32 	%f6476, [%r24+192];
	fma.rn.f32 	%f6477, %f6475, %f6476, %f6474;
	ld.shared.f32 	%f6478, [%r23+28];
	ld.shared.f32 	%f6479, [%r24+224];
	fma.rn.f32 	%f6480, %f6478, %f6479, %f6477;
	st.global.f32 	[%rd8], %f6480;
	bar.sync 	0;
	ld.global.f32 	%f6481, [%rd10+7680];
	st.shared.f32 	[%r16], %f6481;
	add.s32 	%r264, %r17, 3920;
	mul.wide.u32 	%rd491, %r264, 4;
	add.s64 	%rd492, %rd5, %rd491;
	ld.global.f32 	%f6482, [%rd492];
	st.shared.f32 	[%r21], %f6482;
	bar.sync 	0;
	ld.global.f32 	%f6483, [%rd8];
	ld.shared.f32 	%f6484, [%r23];
	ld.shared.f32 	%f6485, [%r24];
	fma.rn.f32 	%f6486, %f6484, %f6485, %f6483;
	ld.shared.f32 	%f6487, [%r23+4];
	ld.shared.f32 	%f6488, [%r24+32];
	fma.rn.f32 	%f6489, %f6487, %f6488, %f6486;
	ld.shared.f32 	%f6490, [%r23+8];
	ld.shared.f32 	%f6491, [%r24+64];
	fma.rn.f32 	%f6492, %f6490, %f6491, %f6489;
	ld.shared.f32 	%f6493, [%r23+12];
	ld.shared.f32 	%f6494, [%r24+96];
	fma.rn.f32 	%f6495, %f6493, %f6494, %f6492;
	ld.shared.f32 	%f6496, [%r23+16];
	ld.shared.f32 	%f6497, [%r24+128];
	fma.rn.f32 	%f6498, %f6496, %f6497, %f6495;
	ld.shared.f32 	%f6499, [%r23+20];
	ld.shared.f32 	%f6500, [%r24+160];
	fma.rn.f32 	%f6501, %f6499, %f6500, %f6498;
	ld.shared.f32 	%f6502, [%r23+24];
	ld.shared.f32 	%f6503, [%r24+192];
	fma.rn.f32 	%f6504, %f6502, %f6503, %f6501;
	ld.shared.f32 	%f6505, [%r23+28];
	ld.shared.f32 	%f6506, [%r24+224];
	fma.rn.f32 	%f6507, %f6505, %f6506, %f6504;
	st.global.f32 	[%rd8], %f6507;
	bar.sync 	0;
	ld.global.f32 	%f6508, [%rd10+7712];
	st.shared.f32 	[%r16], %f6508;
	add.s32 	%r265, %r17, 3928;
	mul.wide.u32 	%rd493, %r265, 4;
	add.s64 	%rd494, %rd5, %rd493;
	ld.global.f32 	%f6509, [%rd494];
	st.shared.f32 	[%r21], %f6509;
	bar.sync 	0;
	ld.global.f32 	%f6510, [%rd8];
	ld.shared.f32 	%f6511, [%r23];
	ld.shared.f32 	%f6512, [%r24];
	fma.rn.f32 	%f6513, %f6511, %f6512, %f6510;
	ld.shared.f32 	%f6514, [%r23+4];
	ld.shared.f32 	%f6515, [%r24+32];
	fma.rn.f32 	%f6516, %f6514, %f6515, %f6513;
	ld.shared.f32 	%f6517, [%r23+8];
	ld.shared.f32 	%f6518, [%r24+64];
	fma.rn.f32 	%f6519, %f6517, %f6518, %f6516;
	ld.shared.f32 	%f6520, [%r23+12];
	ld.shared.f32 	%f6521, [%r24+96];
	fma.rn.f32 	%f6522, %f6520, %f6521, %f6519;
	ld.shared.f32 	%f6523, [%r23+16];
	ld.shared.f32 	%f6524, [%r24+128];
	fma.rn.f32 	%f6525, %f6523, %f6524, %f6522;
	ld.shared.f32 	%f6526, [%r23+20];
	ld.shared.f32 	%f6527, [%r24+160];
	fma.rn.f32 	%f6528, %f6526, %f6527, %f6525;
	ld.shared.f32 	%f6529, [%r23+24];
	ld.shared.f32 	%f6530, [%r24+192];
	fma.rn.f32 	%f6531, %f6529, %f6530, %f6528;
	ld.shared.f32 	%f6532, [%r23+28];
	ld.shared.f32 	%f6533, [%r24+224];
	fma.rn.f32 	%f6534, %f6532, %f6533, %f6531;
	st.global.f32 	[%rd8], %f6534;
	bar.sync 	0;
	ld.global.f32 	%f6535, [%rd10+7744];
	st.shared.f32 	[%r16], %f6535;
	add.s32 	%r266, %r17, 3936;
	mul.wide.u32 	%rd495, %r266, 4;
	add.s64 	%rd496, %rd5, %rd495;
	ld.global.f32 	%f6536, [%rd496];
	st.shared.f32 	[%r21], %f6536;
	bar.sync 	0;
	ld.global.f32 	%f6537, [%rd8];
	ld.shared.f32 	%f6538, [%r23];
	ld.shared.f32 	%f6539, [%r24];
	fma.rn.f32 	%f6540, %f6538, %f6539, %f6537;
	ld.shared.f32 	%f6541, [%r23+4];
	ld.shared.f32 	%f6542, [%r24+32];
	fma.rn.f32 	%f6543, %f6541, %f6542, %f6540;
	ld.shared.f32 	%f6544, [%r23+8];
	ld.shared.f32 	%f6545, [%r24+64];
	fma.rn.f32 	%f6546, %f6544, %f6545, %f6543;
	ld.shared.f32 	%f6547, [%r23+12];
	ld.shared.f32 	%f6548, [%r24+96];
	fma.rn.f32 	%f6549, %f6547, %f6548, %f6546;
	ld.shared.f32 	%f6550, [%r23+16];
	ld.shared.f32 	%f6551, [%r24+128];
	fma.rn.f32 	%f6552, %f6550, %f6551, %f6549;
	ld.shared.f32 	%f6553, [%r23+20];
	ld.shared.f32 	%f6554, [%r24+160];
	fma.rn.f32 	%f6555, %f6553, %f6554, %f6552;
	ld.shared.f32 	%f6556, [%r23+24];
	ld.shared.f32 	%f6557, [%r24+192];
	fma.rn.f32 	%f6558, %f6556, %f6557, %f6555;
	ld.shared.f32 	%f6559, [%r23+28];
	ld.shared.f32 	%f6560, [%r24+224];
	fma.rn.f32 	%f6561, %f6559, %f6560, %f6558;
	st.global.f32 	[%rd8], %f6561;
	bar.sync 	0;
	ld.global.f32 	%f6562, [%rd10+7776];
	st.shared.f32 	[%r16], %f6562;
	add.s32 	%r267, %r17, 3944;
	mul.wide.u32 	%rd497, %r267, 4;
	add.s64 	%rd498, %rd5, %rd497;
	ld.global.f32 	%f6563, [%rd498];
	st.shared.f32 	[%r21], %f6563;
	bar.sync 	0;
	ld.global.f32 	%f6564, [%rd8];
	ld.shared.f32 	%f6565, [%r23];
	ld.shared.f32 	%f6566, [%r24];
	fma.rn.f32 	%f6567, %f6565, %f6566, %f6564;
	ld.shared.f32 	%f6568, [%r23+4];
	ld.shared.f32 	%f6569, [%r24+32];
	fma.rn.f32 	%f6570, %f6568, %f6569, %f6567;
	ld.shared.f32 	%f6571, [%r23+8];
	ld.shared.f32 	%f6572, [%r24+64];
	fma.rn.f32 	%f6573, %f6571, %f6572, %f6570;
	ld.shared.f32 	%f6574, [%r23+12];
	ld.shared.f32 	%f6575, [%r24+96];
	fma.rn.f32 	%f6576, %f6574, %f6575, %f6573;
	ld.shared.f32 	%f6577, [%r23+16];
	ld.shared.f32 	%f6578, [%r24+128];
	fma.rn.f32 	%f6579, %f6577, %f6578, %f6576;
	ld.shared.f32 	%f6580, [%r23+20];
	ld.shared.f32 	%f6581, [%r24+160];
	fma.rn.f32 	%f6582, %f6580, %f6581, %f6579;
	ld.shared.f32 	%f6583, [%r23+24];
	ld.shared.f32 	%f6584, [%r24+192];
	fma.rn.f32 	%f6585, %f6583, %f6584, %f6582;
	ld.shared.f32 	%f6586, [%r23+28];
	ld.shared.f32 	%f6587, [%r24+224];
	fma.rn.f32 	%f6588, %f6586, %f6587, %f6585;
	st.global.f32 	[%rd8], %f6588;
	bar.sync 	0;
	ld.global.f32 	%f6589, [%rd10+7808];
	st.shared.f32 	[%r16], %f6589;
	add.s32 	%r268, %r17, 3952;
	mul.wide.u32 	%rd499, %r268, 4;
	add.s64 	%rd500, %rd5, %rd499;
	ld.global.f32 	%f6590, [%rd500];
	st.shared.f32 	[%r21], %f6590;
	bar.sync 	0;
	ld.global.f32 	%f6591, [%rd8];
	ld.shared.f32 	%f6592, [%r23];
	ld.shared.f32 	%f6593, [%r24];
	fma.rn.f32 	%f6594, %f6592, %f6593, %f6591;
	ld.shared.f32 	%f6595, [%r23+4];
	ld.shared.f32 	%f6596, [%r24+32];
	fma.rn.f32 	%f6597, %f6595, %f6596, %f6594;
	ld.shared.f32 	%f6598, [%r23+8];
	ld.shared.f32 	%f6599, [%r24+64];
	fma.rn.f32 	%f6600, %f6598, %f6599, %f6597;
	ld.shared.f32 	%f6601, [%r23+12];
	ld.shared.f32 	%f6602, [%r24+96];
	fma.rn.f32 	%f6603, %f6601, %f6602, %f6600;
	ld.shared.f32 	%f6604, [%r23+16];
	ld.shared.f32 	%f6605, [%r24+128];
	fma.rn.f32 	%f6606, %f6604, %f6605, %f6603;
	ld.shared.f32 	%f6607, [%r23+20];
	ld.shared.f32 	%f6608, [%r24+160];
	fma.rn.f32 	%f6609, %f6607, %f6608, %f6606;
	ld.shared.f32 	%f6610, [%r23+24];
	ld.shared.f32 	%f6611, [%r24+192];
	fma.rn.f32 	%f6612, %f6610, %f6611, %f6609;
	ld.shared.f32 	%f6613, [%r23+28];
	ld.shared.f32 	%f6614, [%r24+224];
	fma.rn.f32 	%f6615, %f6613, %f6614, %f6612;
	st.global.f32 	[%rd8], %f6615;
	bar.sync 	0;
	ld.global.f32 	%f6616, [%rd10+7840];
	st.shared.f32 	[%r16], %f6616;
	add.s32 	%r269, %r17, 3960;
	mul.wide.u32 	%rd501, %r269, 4;
	add.s64 	%rd502, %rd5, %rd501;
	ld.global.f32 	%f6617, [%rd502];
	st.shared.f32 	[%r21], %f6617;
	bar.sync 	0;
	ld.global.f32 	%f6618, [%rd8];
	ld.shared.f32 	%f6619, [%r23];
	ld.shared.f32 	%f6620, [%r24];
	fma.rn.f32 	%f6621, %f6619, %f6620, %f6618;
	ld.shared.f32 	%f6622, [%r23+4];
	ld.shared.f32 	%f6623, [%r24+32];
	fma.rn.f32 	%f6624, %f6622, %f6623, %f6621;
	ld.shared.f32 	%f6625, [%r23+8];
	ld.shared.f32 	%f6626, [%r24+64];
	fma.rn.f32 	%f6627, %f6625, %f6626, %f6624;
	ld.shared.f32 	%f6628, [%r23+12];
	ld.shared.f32 	%f6629, [%r24+96];
	fma.rn.f32 	%f6630, %f6628, %f6629, %f6627;
	ld.shared.f32 	%f6631, [%r23+16];
	ld.shared.f32 	%f6632, [%r24+128];
	fma.rn.f32 	%f6633, %f6631, %f6632, %f6630;
	ld.shared.f32 	%f6634, [%r23+20];
	ld.shared.f32 	%f6635, [%r24+160];
	fma.rn.f32 	%f6636, %f6634, %f6635, %f6633;
	ld.shared.f32 	%f6637, [%r23+24];
	ld.shared.f32 	%f6638, [%r24+192];
	fma.rn.f32 	%f6639, %f6637, %f6638, %f6636;
	ld.shared.f32 	%f6640, [%r23+28];
	ld.shared.f32 	%f6641, [%r24+224];
	fma.rn.f32 	%f6642, %f6640, %f6641, %f6639;
	st.global.f32 	[%rd8], %f6642;
	bar.sync 	0;
	ld.global.f32 	%f6643, [%rd10+7872];
	st.shared.f32 	[%r16], %f6643;
	add.s32 	%r270, %r17, 3968;
	mul.wide.u32 	%rd503, %r270, 4;
	add.s64 	%rd504, %rd5, %rd503;
	ld.global.f32 	%f6644, [%rd504];
	st.shared.f32 	[%r21], %f6644;
	bar.sync 	0;
	ld.global.f32 	%f6645, [%rd8];
	ld.shared.f32 	%f6646, [%r23];
	ld.shared.f32 	%f6647, [%r24];
	fma.rn.f32 	%f6648, %f6646, %f6647, %f6645;
	ld.shared.f32 	%f6649, [%r23+4];
	ld.shared.f32 	%f6650, [%r24+32];
	fma.rn.f32 	%f6651, %f6649, %f6650, %f6648;
	ld.shared.f32 	%f6652, [%r23+8];
	ld.shared.f32 	%f6653, [%r24+64];
	fma.rn.f32 	%f6654, %f6652, %f6653, %f6651;
	ld.shared.f32 	%f6655, [%r23+12];
	ld.shared.f32 	%f6656, [%r24+96];
	fma.rn.f32 	%f6657, %f6655, %f6656, %f6654;
	ld.shared.f32 	%f6658, [%r23+16];
	ld.shared.f32 	%f6659, [%r24+128];
	fma.rn.f32 	%f6660, %f6658, %f6659, %f6657;
	ld.shared.f32 	%f6661, [%r23+20];
	ld.shared.f32 	%f6662, [%r24+160];
	fma.rn.f32 	%f6663, %f6661, %f6662, %f6660;
	ld.shared.f32 	%f6664, [%r23+24];
	ld.shared.f32 	%f6665, [%r24+192];
	fma.rn.f32 	%f6666, %f6664, %f6665, %f6663;
	ld.shared.f32 	%f6667, [%r23+28];
	ld.shared.f32 	%f6668, [%r24+224];
	fma.rn.f32 	%f6669, %f6667, %f6668, %f6666;
	st.global.f32 	[%rd8], %f6669;
	bar.sync 	0;
	ld.global.f32 	%f6670, [%rd10+7904];
	st.shared.f32 	[%r16], %f6670;
	add.s32 	%r271, %r17, 3976;
	mul.wide.u32 	%rd505, %r271, 4;
	add.s64 	%rd506, %rd5, %rd505;
	ld.global.f32 	%f6671, [%rd506];
	st.shared.f32 	[%r21], %f6671;
	bar.sync 	0;
	ld.global.f32 	%f6672, [%rd8];
	ld.shared.f32 	%f6673, [%r23];
	ld.shared.f32 	%f6674, [%r24];
	fma.rn.f32 	%f6675, %f6673, %f6674, %f6672;
	ld.shared.f32 	%f6676, [%r23+4];
	ld.shared.f32 	%f6677, [%r24+32];
	fma.rn.f32 	%f6678, %f6676, %f6677, %f6675;
	ld.shared.f32 	%f6679, [%r23+8];
	ld.shared.f32 	%f6680, [%r24+64];
	fma.rn.f32 	%f6681, %f6679, %f6680, %f6678;
	ld.shared.f32 	%f6682, [%r23+12];
	ld.shared.f32 	%f6683, [%r24+96];
	fma.rn.f32 	%f6684, %f6682, %f6683, %f6681;
	ld.shared.f32 	%f6685, [%r23+16];
	ld.shared.f32 	%f6686, [%r24+128];
	fma.rn.f32 	%f6687, %f6685, %f6686, %f6684;
	ld.shared.f32 	%f6688, [%r23+20];
	ld.shared.f32 	%f6689, [%r24+160];
	fma.rn.f32 	%f6690, %f6688, %f6689, %f6687;
	ld.shared.f32 	%f6691, [%r23+24];
	ld.shared.f32 	%f6692, [%r24+192];
	fma.rn.f32 	%f6693, %f6691, %f6692, %f6690;
	ld.shared.f32 	%f6694, [%r23+28];
	ld.shared.f32 	%f6695, [%r24+224];
	fma.rn.f32 	%f6696, %f6694, %f6695, %f6693;
	st.global.f32 	[%rd8], %f6696;
	bar.sync 	0;
	ld.global.f32 	%f6697, [%rd10+7936];
	st.shared.f32 	[%r16], %f6697;
	add.s32 	%r272, %r17, 3984;
	mul.wide.u32 	%rd507, %r272, 4;
	add.s64 	%rd508, %rd5, %rd507;
	ld.global.f32 	%f6698, [%rd508];
	st.shared.f32 	[%r21], %f6698;
	bar.sync 	0;
	ld.global.f32 	%f6699, [%rd8];
	ld.shared.f32 	%f6700, [%r23];
	ld.shared.f32 	%f6701, [%r24];
	fma.rn.f32 	%f6702, %f6700, %f6701, %f6699;
	ld.shared.f32 	%f6703, [%r23+4];
	ld.shared.f32 	%f6704, [%r24+32];
	fma.rn.f32 	%f6705, %f6703, %f6704, %f6702;
	ld.shared.f32 	%f6706, [%r23+8];
	ld.shared.f32 	%f6707, [%r24+64];
	fma.rn.f32 	%f6708, %f6706, %f6707, %f6705;
	ld.shared.f32 	%f6709, [%r23+12];
	ld.shared.f32 	%f6710, [%r24+96];
	fma.rn.f32 	%f6711, %f6709, %f6710, %f6708;
	ld.shared.f32 	%f6712, [%r23+16];
	ld.shared.f32 	%f6713, [%r24+128];
	fma.rn.f32 	%f6714, %f6712, %f6713, %f6711;
	ld.shared.f32 	%f6715, [%r23+20];
	ld.shared.f32 	%f6716, [%r24+160];
	fma.rn.f32 	%f6717, %f6715, %f6716, %f6714;
	ld.shared.f32 	%f6718, [%r23+24];
	ld.shared.f32 	%f6719, [%r24+192];
	fma.rn.f32 	%f6720, %f6718, %f6719, %f6717;
	ld.shared.f32 	%f6721, [%r23+28];
	ld.shared.f32 	%f6722, [%r24+224];
	fma.rn.f32 	%f6723, %f6721, %f6722, %f6720;
	st.global.f32 	[%rd8], %f6723;
	bar.sync 	0;
	ld.global.f32 	%f6724, [%rd10+7968];
	st.shared.f32 	[%r16], %f6724;
	add.s32 	%r273, %r17, 3992;
	mul.wide.u32 	%rd509, %r273, 4;
	add.s64 	%rd510, %rd5, %rd509;
	ld.global.f32 	%f6725, [%rd510];
	st.shared.f32 	[%r21], %f6725;
	bar.sync 	0;
	ld.global.f32 	%f6726, [%rd8];
	ld.shared.f32 	%f6727, [%r23];
	ld.shared.f32 	%f6728, [%r24];
	fma.rn.f32 	%f6729, %f6727, %f6728, %f6726;
	ld.shared.f32 	%f6730, [%r23+4];
	ld.shared.f32 	%f6731, [%r24+32];
	fma.rn.f32 	%f6732, %f6730, %f6731, %f6729;
	ld.shared.f32 	%f6733, [%r23+8];
	ld.shared.f32 	%f6734, [%r24+64];
	fma.rn.f32 	%f6735, %f6733, %f6734, %f6732;
	ld.shared.f32 	%f6736, [%r23+12];
	ld.shared.f32 	%f6737, [%r24+96];
	fma.rn.f32 	%f6738, %f6736, %f6737, %f6735;
	ld.shared.f32 	%f6739, [%r23+16];
	ld.shared.f32 	%f6740, [%r24+128];
	fma.rn.f32 	%f6741, %f6739, %f6740, %f6738;
	ld.shared.f32 	%f6742, [%r23+20];
	ld.shared.f32 	%f6743, [%r24+160];
	fma.rn.f32 	%f6744, %f6742, %f6743, %f6741;
	ld.shared.f32 	%f6745, [%r23+24];
	ld.shared.f32 	%f6746, [%r24+192];
	fma.rn.f32 	%f6747, %f6745, %f6746, %f6744;
	ld.shared.f32 	%f6748, [%r23+28];
	ld.shared.f32 	%f6749, [%r24+224];
	fma.rn.f32 	%f6750, %f6748, %f6749, %f6747;
	st.global.f32 	[%rd8], %f6750;
	bar.sync 	0;
	ret;

}


// ===== COMPILED SASS (sm_100) =====

	.target	sm_100

	.elftype	@"ET_EXEC"


//--------------------- .note.nv.tkinfo           --------------------------
	.section	.note.nv.tkinfo,"",@"SHT_NOTE"
	.sectionflags	@"SHF_NOTE_NV_TKINFO"
	.tkinfo
        /*0018*/ 	.word	0x00000002
        /*0030*/ 	.string	""
        /*0030*/ 	.string	"ptxas"
        /*0030*/ 	.string	"Cuda compilation tools, release 13.0, V13.0.88"
        /*0030*/ 	.string	"Build cuda_13.0.r13.0/compiler.36424714_0"
        /*0030*/ 	.string	"-arch sm_100 -m 64 "



//--------------------- .note.nv.cuinfo           --------------------------
	.section	.note.nv.cuinfo,"",@"SHT_NOTE"
	.sectionflags	@"SHF_NOTE_NV_CUINFO"
        /*0018*/ 	.short	0x0002
        /*001a*/ 	.short	0x0064
        /*001c*/ 	.short	0x0082
	.zero		2


//--------------------- .nv.info                  --------------------------
	.section	.nv.info,"",@"SHT_CUDA_INFO"
	.align	4


	//----- nvinfo : EIATTR_REGCOUNT
	.align		4
        /*0000*/ 	.byte	0x04, 0x2f
        /*0002*/ 	.short	(.L_1 - .L_0)
	.align		4
.L_0:
        /*0004*/ 	.word	index@(_Z17kernel_mmm_globalPfS_S_)
        /*0008*/ 	.word	0x00000016


	//----- nvinfo : EIATTR_FRAME_SIZE
	.align		4
.L_1:
        /*000c*/ 	.byte	0x04, 0x11
        /*000e*/ 	.short	(.L_3 - .L_2)
	.align		4
.L_2:
        /*0010*/ 	.word	index@(_Z17kernel_mmm_globalPfS_S_)
        /*0014*/ 	.word	0x00000000


	//----- nvinfo : EIATTR_REGCOUNT
	.align		4
.L_3:
        /*0018*/ 	.byte	0x04, 0x2f
        /*001a*/ 	.short	(.L_5 - .L_4)
	.align		4
.L_4:
        /*001c*/ 	.word	index@(_Z17kernel_mmm_sharedPfS_S_)
        /*0020*/ 	.word	0x00000020


	//----- nvinfo : EIATTR_FRAME_SIZE
	.align		4
.L_5:
        /*0024*/ 	.byte	0x04, 0x11
        /*0026*/ 	.short	(.L_7 - .L_6)
	.align		4
.L_6:
        /*0028*/ 	.word	index@(_Z17kernel_mmm_sharedPfS_S_)
        /*002c*/ 	.word	0x00000000


	//----- nvinfo : EIATTR_MIN_STACK_SIZE
	.align		4
.L_7:
        /*0030*/ 	.byte	0x04, 0x12
        /*0032*/ 	.short	(.L_9 - .L_8)
	.align		4
.L_8:
        /*0034*/ 	.word	index@(_Z17kernel_mmm_sharedPfS_S_)
        /*0038*/ 	.word	0x00000000


	//----- nvinfo : EIATTR_MIN_STACK_SIZE
	.align		4
.L_9:
        /*003c*/ 	.byte	0x04, 0x12
        /*003e*/ 	.short	(.L_11 - .L_10)
	.align		4
.L_10:
        /*0040*/ 	.word	index@(_Z17kernel_mmm_globalPfS_S_)
        /*0044*/ 	.word	0x00000000
.L_11:


//--------------------- .nv.compat                --------------------------
	.section	.nv.compat,"",@"SHT_CUDA_COMPAT_INFO"
	.align	4
        /*0000*/ 	.byte	0x02, 0x09, 0x00, 0x00, 0x02, 0x02, 0x01, 0x00, 0x02, 0x05, 0x05, 0x00, 0x03, 0x07, 0x01, 0x01
        /*0010*/ 	.byte	0x02, 0x03, 0x00, 0x00, 0x02, 0x06, 0x01, 0x00, 0x04, 0x0b, 0x08, 0x00, 0x09, 0x00, 0x00, 0x00
        /*0020*/ 	.byte	0x00, 0x00, 0x00, 0x00


//--------------------- .nv.info._Z17kernel_mmm_sharedPfS_S_ --------------------------
	.section	.nv.info._Z17kernel_mmm_sharedPfS_S_,"",@"SHT_CUDA_INFO"
	.sectionflags	@""
	.align	4


	//----- nvinfo : EIATTR_CUDA_API_VERSION
	.align		4
        /*0000*/ 	.byte	0x04, 0x37
        /*0002*/ 	.short	(.L_13 - .L_12)
.L_12:
        /*0004*/ 	.word	0x00000082


	//----- nvinfo : EIATTR_KPARAM_INFO
	.align		4
.L_13:
        /*0008*/ 	.byte	0x04, 0x17
        /*000a*/ 	.short	(.L_15 - .L_14)
.L_14:
        /*000c*/ 	.word	0x00000000
        /*0010*/ 	.short	0x0002
        /*0012*/ 	.short	0x0010
        /*0014*/ 	.byte	0x00, 0xf5, 0x21, 0x00


	//----- nvinfo : EIATTR_KPARAM_INFO
	.align		4
.L_15:
        /*0018*/ 	.byte	0x04, 0x17
        /*001a*/ 	.short	(.L_17 - .L_16)
.L_16:
        /*001c*/ 	.word	0x00000000
        /*0020*/ 	.short	0x0001
        /*0022*/ 	.short	0x0008
        /*0024*/ 	.byte	0x00, 0xf5, 0x21, 0x00


	//----- nvinfo : EIATTR_KPARAM_INFO
	.align		4
.L_17:
        /*0028*/ 	.byte	0x04, 0x17
        /*002a*/ 	.short	(.L_19 - .L_18)
.L_18:
        /*002c*/ 	.word	0x00000000
        /*0030*/ 	.short	0x0000
        /*0032*/ 	.short	0x0000
        /*0034*/ 	.byte	0x00, 0xf5, 0x21, 0x00


	//----- nvinfo : EIATTR_SPARSE_MMA_MASK
	.align		4
.L_19:
        /*0038*/ 	.byte	0x03, 0x50
        /*003a*/ 	.short	0x0000


	//----- nvinfo : EIATTR_MAXREG_COUNT
	.align		4
        /*003c*/ 	.byte	0x03, 0x1b
        /*003e*/ 	.short	0x00ff


	//----- nvinfo : EIATTR_NUM_BARRIERS
	.align		4
        /*0040*/ 	.byte	0x02, 0x4c
        /*0042*/ 	.byte	0x01
	.zero		1


	//----- nvinfo : EIATTR_MERCURY_ISA_VERSION
	.align		4
        /*0044*/ 	.byte	0x03, 0x5f
        /*0046*/ 	.short	0x0101


	//----- nvinfo : EIATTR_VRC_CTA_INIT_COUNT
	.align		4
        /*0048*/ 	.byte	0x02, 0x4a
	.zero		1
	.zero		1


	//----- nvinfo : EIATTR_EXIT_INSTR_OFFSETS
	.align		4
        /*004c*/ 	.byte	0x04, 0x1c
        /*004e*/ 	.short	(.L_21 - .L_20)


	//   ....[0]....
.L_20:
        /*0050*/ 	.word	0x0001b730


	//----- nvinfo : EIATTR_CBANK_PARAM_SIZE
	.align		4
.L_21:
        /*0054*/ 	.byte	0x03, 0x19
        /*0056*/ 	.short	0x0018


	//----- nvinfo : EIATTR_PARAM_CBANK
	.align		4
        /*0058*/ 	.byte	0x04, 0x0a
        /*005a*/ 	.short	(.L_23 - .L_22)
	.align		4
.L_22:
        /*005c*/ 	.word	index@(.nv.constant0._Z17kernel_mmm_sharedPfS_S_)
        /*0060*/ 	.short	0x0380
        /*0062*/ 	.short	0x0018


	//----- nvinfo : EIATTR_SW_WAR
	.align		4
.L_23:
        /*0064*/ 	.byte	0x04, 0x36
        /*0066*/ 	.short	(.L_25 - .L_24)
.L_24:
        /*0068*/ 	.word	0x00000008
.L_25:


//--------------------- .nv.info._Z17kernel_mmm_globalPfS_S_ --------------------------
	.section	.nv.info._Z17kernel_mmm_globalPfS_S_,"",@"SHT_CUDA_INFO"
	.sectionflags	@""
	.align	4


	//----- nvinfo : EIATTR_CUDA_API_VERSION
	.align		4
        /*0000*/ 	.byte	0x04, 0x37
        /*0002*/ 	.short	(.L_27 - .L_26)
.L_26:
        /*0004*/ 	.word	0x00000082


	//----- nvinfo : EIATTR_KPARAM_INFO
	.align		4
.L_27:
        /*0008*/ 	.byte	0x04, 0x17
        /*000a*/ 	.short	(.L_29 - .L_28)
.L_28:
        /*000c*/ 	.word	0x00000000
        /*0010*/ 	.short	0x0002
        /*0012*/ 	.short	0x0010
        /*0014*/ 	.byte	0x00, 0xf5, 0x21, 0x00


	//----- nvinfo : EIATTR_KPARAM_INFO
	.align		4
.L_29:
        /*0018*/ 	.byte	0x04, 0x17
        /*001a*/ 	.short	(.L_31 - .L_30)
.L_30:
        /*001c*/ 	.word	0x00000000
        /*0020*/ 	.short	0x0001
        /*0022*/ 	.short	0x0008
        /*0024*/ 	.byte	0x00, 0xf5, 0x21, 0x00


	//----- nvinfo : EIATTR_KPARAM_INFO
	.align		4
.L_31:
        /*0028*/ 	.byte	0x04, 0x17
        /*002a*/ 	.short	(.L_33 - .L_32)
.L_32:
        /*002c*/ 	.word	0x00000000
        /*0030*/ 	.short	0x0000
        /*0032*/ 	.short	0x0000
        /*0034*/ 	.byte	0x00, 0xf5, 0x21, 0x00


	//----- nvinfo : EIATTR_SPARSE_MMA_MASK
	.align		4
.L_33:
        /*0038*/ 	.byte	0x03, 0x50
        /*003a*/ 	.short	0x0000


	//----- nvinfo : EIATTR_MAXREG_COUNT
	.align		4
        /*003c*/ 	.byte	0x03, 0x1b
        /*003e*/ 	.short	0x00ff


	//----- nvinfo : EIATTR_MERCURY_ISA_VERSION
	.align		4
        /*0040*/ 	.byte	0x03, 0x5f
        /*0042*/ 	.short	0x0101


	//----- nvinfo : EIATTR_VRC_CTA_INIT_COUNT
	.align		4
        /*0044*/ 	.byte	0x02, 0x4a
	.zero		1
	.zero		1


	//----- nvinfo : EIATTR_EXIT_INSTR_OFFSETS
	.align		4
        /*0048*/ 	.byte	0x04, 0x1c
        /*004a*/ 	.short	(.L_35 - .L_34)


	//   ....[0]....
.L_34:
        /*004c*/ 	.word	0x00000c70


	//----- nvinfo : EIATTR_CBANK_PARAM_SIZE
	.align		4
.L_35:
        /*0050*/ 	.byte	0x03, 0x19
        /*0052*/ 	.short	0x0018


	//----- nvinfo : EIATTR_PARAM_CBANK
	.align		4
        /*0054*/ 	.byte	0x04, 0x0a
        /*0056*/ 	.short	(.L_37 - .L_36)
	.align		4
.L_36:
        /*0058*/ 	.word	index@(.nv.constant0._Z17kernel_mmm_globalPfS_S_)
        /*005c*/ 	.short	0x0380
        /*005e*/ 	.short	0x0018


	//----- nvinfo : EIATTR_SW_WAR
	.align		4
.L_37:
        /*0060*/ 	.byte	0x04, 0x36
        /*0062*/ 	.short	(.L_39 - .L_38)
.L_38:
        /*0064*/ 	.word	0x00000008
.L_39:


//--------------------- .nv.callgraph             --------------------------
	.section	.nv.callgraph,"",@"SHT_CUDA_CALLGRAPH"
	.align	4
	.sectionentsize	8
	.align		4
        /*0000*/ 	.word	0x00000000
	.align		4
        /*0004*/ 	.word	0xffffffff
	.align		4
        /*0008*/ 	.word	0x00000000
	.align		4
        /*000c*/ 	.word	0xfffffffe
	.align		4
        /*0010*/ 	.word	0x00000000
	.align		4
        /*0014*/ 	.word	0xfffffffd
	.align		4
        /*0018*/ 	.word	0x00000000
	.align		4
        /*001c*/ 	.word	0xfffffffc


//--------------------- .text._Z17kernel_mmm_sharedPfS_S_ --------------------------
	.section	.text._Z17kernel_mmm_sharedPfS_S_,"ax",@progbits
	.align	128
        .global         _Z17kernel_mmm_sharedPfS_S_
        .type           _Z17kernel_mmm_sharedPfS_S_,@function
        .size           _Z17kernel_mmm_sharedPfS_S_,(.L_x_3 - _Z17kernel_mmm_sharedPfS_S_)
        .other          _Z17kernel_mmm_sharedPfS_S_,@"STO_CUDA_ENTRY STV_DEFAULT"
_Z17kernel_mmm_sharedPfS_S_:
.text._Z17kernel_mmm_sharedPfS_S_:
[----:B------:R-:W-:Y:S01]  /*0000*/  LDC R1, c[0x0][0x37c] ;  /* 0x0000df00ff017b82 */ /* 0x000fe20000000800 */
[----:B------:R-:W0:Y:S07]  /*0010*/  S2R R5, SR_CTAID.X ;  /* 0x0000000000057919 */ /* 0x000e2e0000002500 */
[----:B------:R-:W1:Y:S01]  /*0020*/  LDC.64 R16, c[0x0][0x380] ;  /* 0x0000e000ff107b82 */ /* 0x000e620000000a00 */
[----:B------:R-:W2:Y:S01]  /*0030*/  LDCU.64 UR8, c[0x0][0x358] ;  /* 0x00006b00ff0877ac */ /* 0x000ea20008000a00 */
[----:B------:R-:W0:Y:S01]  /*0040*/  S2R R4, SR_TID.X ;  /* 0x0000000000047919 */ /* 0x000e220000002100 */
[----:B------:R-:W3:Y:S05]  /*0050*/  S2R R8, SR_CTAID.Y ;  /* 0x0000000000087919 */ /* 0x000eea0000002600 */
[----:B------:R-:W4:Y:S01]  /*0060*/  LDC.64 R6, c[0x0][0x388] ;  /* 0x0000e200ff067b82 */ /* 0x000f220000000a00 */
[----:B------:R-:W3:Y:S07]  /*0070*/  S2R R10, SR_TID.Y ;  /* 0x00000000000a7919 */ /* 0x000eee0000002200 */
[----:B------:R-:W5:Y:S08]  /*0080*/  S2UR UR6, SR_CgaCtaId ;  /* 0x00000000000679c3 */ /* 0x000f700000008800 */
[----:B------:R-:W5:Y:S01]  /*0090*/  LDC.64 R18, c[0x0][0x390] ;  /* 0x0000e400ff127b82 */ /* 0x000f620000000a00 */
[----:B0-----:R-:W-:-:S02]  /*00a0*/  LEA R5, R5, R4, 0x3 ;  /* 0x0000000405057211 */ /* 0x001fc400078e18ff */
[-C--:B---3--:R-:W-:Y:S02]  /*00b0*/  LEA R8, R8, R10.reuse, 0x3 ;  /* 0x0000000a08087211 */ /* 0x088fe400078e18ff */
[----:B------:R-:W-:-:S03]  /*00c0*/  IADD3 R0, PT, PT, R5, R10, RZ ;  /* 0x0000000a05007210 */ /* 0x000fc60007ffe0ff */
[----:B------:R-:W-:Y:S01]  /*00d0*/  IMAD R3, R8, 0x7d0, R4 ;  /* 0x000007d008037824 */ /* 0x000fe200078e0204 */
[----:B------:R-:W-:-:S03]  /*00e0*/  IADD3 R9, PT, PT, R0, 0x7d0, RZ ;  /* 0x000007d000097810 */ /* 0x000fc60007ffe0ff */
[----:B-1----:R-:W-:-:S04]  /*00f0*/  IMAD.WIDE.U32 R16, R3, 0x4, R16 ;  /* 0x0000000403107825 */ /* 0x002fc800078e0010 */
[----:B----4-:R-:W-:Y:S01]  /*0100*/  IMAD.WIDE.U32 R2, R9, 0x4, R6 ;  /* 0x0000000409027825 */ /* 0x010fe200078e0006 */
[----:B--2---:R-:W2:Y:S04]  /*0110*/  LDG.E R12, desc[UR8][R16.64] ;  /* 0x00000008100c7981 */ /* 0x004ea8000c1e1900 */
[----:B------:R0:W3:Y:S01]  /*0120*/  LDG.E R15, desc[UR8][R2.64] ;  /* 0x00000008020f7981 */ /* 0x0000e2000c1e1900 */
[----:B------:R-:W-:Y:S01]  /*0130*/  UMOV UR4, 0x400 ;  /* 0x0000040000047882 */ /* 0x000fe20000000000 */
[----:B------:R-:W-:Y:S01]  /*0140*/  IMAD R9, R8, 0x7d0, R5 ;  /* 0x000007d008097824 */ /* 0x000fe200078e0205 */
[----:B------:R-:W-:Y:S02]  /*0150*/  UIADD3 UR5, UPT, UPT, UR4, 0x100, URZ ;  /* 0x0000010004057890 */ /* 0x000fe4000fffe0ff */
[----:B-----5:R-:W-:Y:S01]  /*0160*/  ULEA UR4, UR6, UR4, 0x18 ;  /* 0x0000000406047291 */ /* 0x020fe2000f8ec0ff */
[----:B------:R-:W-:Y:S01]  /*0170*/  IMAD.WIDE R18, R9, 0x4, R18 ;  /* 0x0000000409127825 */ /* 0x000fe200078e0212 */
[----:B------:R-:W-:-:S04]  /*0180*/  ULEA UR5, UR6, UR5, 0x18 ;  /* 0x0000000506057291 */ /* 0x000fc8000f8ec0ff */
[C---:B------:R-:W-:Y:S02]  /*0190*/  LEA R11, R10.reuse, UR4, 0x5 ;  /* 0x000000040a0b7c11 */ /* 0x040fe4000f8e28ff */
[----:B------:R-:W-:Y:S02]  /*01a0*/  LEA R13, R10, UR5, 0x5 ;  /* 0x000000050a0d7c11 */ /* 0x000fe4000f8e28ff */
[C---:B------:R-:W-:Y:S02]  /*01b0*/  LEA R5, R4.reuse, R11, 0x2 ;  /* 0x0000000b04057211 */ /* 0x040fe400078e10ff */
[----:B0-----:R-:W-:-:S03]  /*01c0*/  LEA R2, R4, R13, 0x2 ;  /* 0x0000000d04027211 */ /* 0x001fc600078e10ff */
[----:B--2---:R-:W-:Y:S04]  /*01d0*/  STS [R5], R12 ;  /* 0x0000000c05007388 */ /* 0x004fe80000000800 */
[----:B---3--:R-:W-:Y:S01]  /*01e0*/  STS [R2], R15 ;  /* 0x0000000f02007388 */ /* 0x008fe20000000800 */
[----:B------:R-:W-:Y:S06]  /*01f0*/  BAR.SYNC.DEFER_BLOCKING 0x0 ;  /* 0x0000000000007b1d */ /* 0x000fec0000010000 */
[----:B------:R-:W2:Y:S01]  /*0200*/  LDG.E R25, desc[UR8][R18.64] ;  /* 0x0000000812197981 */ /* 0x000ea2000c1e1900 */
[----:B------:R-:W-:Y:S01]  /*0210*/  IMAD R3, R10, -0x1c, R13 ;  /* 0xffffffe40a037824 */ /* 0x000fe200078e020d */
[----:B------:R-:W-:-:S04]  /*0220*/  LEA R4, R4, UR4, 0x5 ;  /* 0x0000000404047c11 */ /* 0x000fc8000f8e28ff */
[----:B------:R-:W-:Y:S04]  /*0230*/  LDS R24, [R3] ;  /* 0x0000000003187984 */ /* 0x000fe80000000800 */
[----:B------:R-:W2:Y:S04]  /*0240*/  LDS.128 R8, [R4] ;  /* 0x0000000004087984 */ /* 0x000ea80000000c00 */
[----:B------:R-:W0:Y:S04]  /*0250*/  LDS R27, [R3+0x20] ;  /* 0x00002000031b7984 */ /* 0x000e280000000800 */
[----:B------:R-:W1:Y:S04]  /*0260*/  LDS R23, [R3+0x40] ;  /* 0x0000400003177984 */ /* 0x000e680000000800 */
[----:B------:R-:W3:Y:S04]  /*0270*/  LDS R22, [R3+0x60] ;  /* 0x0000600003167984 */ /* 0x000ee80000000800 */
[----:B------:R-:W-:Y:S04]  /*0280*/  LDS R21, [R3+0x80] ;  /* 0x0000800003157984 */ /* 0x000fe80000000800 */
[----:B------:R-:W4:Y:S04]  /*0290*/  LDS.128 R12, [R4+0x10] ;  /* 0x00001000040c7984 */ /* 0x000f280000000c00 */
[----:B------:R-:W5:Y:S01]  /*02a0*/  LDS R20, [R3+0xa0] ;  /* 0x0000a00003147984 */ /* 0x000f620000000800 */
[----:B--2---:R-:W-:-:S03]  /*02b0*/  FFMA R24, R8, R24, R25 ;  /* 0x0000001808187223 */ /* 0x004fc60000000019 */
[----:B------:R-:W2:Y:S01]  /*02c0*/  LDS R25, [R3+0xc0] ;  /* 0x0000c00003197984 */ /* 0x000ea20000000800 */
[----:B0-----:R-:W-:-:S03]  /*02d0*/  FFMA R24, R27, R9, R24 ;  /* 0x000000091b187223 */ /* 0x001fc60000000018 */
[----:B------:R-:W0:Y:S01]  /*02e0*/  LDS R8, [R3+0xe0] ;  /* 0x0000e00003087984 */ /* 0x000e220000000800 */
[----:B-1----:R-:W-:-:S04]  /*02f0*/  FFMA R23, R23, R10, R24 ;  /* 0x0000000a17177223 */ /* 0x002fc80000000018 */
[----:B---3--:R-:W-:-:S04]  /*0300*/  FFMA R11, R22, R11, R23 ;  /* 0x0000000b160b7223 */ /* 0x008fc80000000017 */
[----:B----4-:R-:W-:-:S04]  /*0310*/  FFMA R11, R12, R21, R11 ;  /* 0x000000150c0b7223 */ /* 0x010fc8000000000b */
[----:B-----5:R-:W-:Y:S01]  /*0320*/  FFMA R20, R20, R13, R11 ;  /* 0x0000000d14147223 */ /* 0x020fe2000000000b */
[----:B------:R-:W-:-:S05]  /*0330*/  IADD3 R13, PT, PT, R0, 0x7d8, RZ ;  /* 0x000007d8000d7810 */ /* 0x000fca0007ffe0ff */
[----:B------:R-:W-:-:S04]  /*0340*/  IMAD.WIDE.U32 R12, R13, 0x4, R6 ;  /* 0x000000040d0c7825 */ /* 0x000fc800078e0006 */
[----:B--2---:R-:W-:-:S04]  /*0350*/  FFMA R25, R25, R14, R20 ;  /* 0x0000000e19197223 */ /* 0x004fc80000000014 */
[----:B0-----:R-:W-:-:S05]  /*0360*/  FFMA R15, R8, R15, R25 ;  /* 0x0000000f080f7223 */ /* 0x001fca0000000019 */
[----:B------:R-:W-:Y:S01]  /*0370*/  STG.E desc[UR8][R18.64], R15 ;  /* 0x0000000f12007986 */ /* 0x000fe2000c101908 */
[----:B------:R-:W-:Y:S06]  /*0380*/  BAR.SYNC.DEFER_BLOCKING 0x0 ;  /* 0x0000000000007b1d */ /* 0x000fec0000010000 */
[----:B------:R-:W2:Y:S04]  /*0390*/  LDG.E R20, desc[UR8][R16.64+0x20] ;  /* 0x0000200810147981 */ /* 0x000ea8000c1e1900 */
[----:B------:R-:W3:Y:S04]  /*03a0*/  LDG.E R25, desc[UR8][R12.64] ;  /* 0x000000080c197981 */ /* 0x000ee8000c1e1900 */
[----:B--2---:R-:W-:Y:S04]  /*03b0*/  STS [R5], R20 ;  /* 0x0000001405007388 */ /* 0x004fe80000000800 */
[----:B---3--:R-:W-:Y:S01]  /*03c0*/  STS [R2], R25 ;  /* 0x0000001902007388 */ /* 0x008fe20000000800 */
[----:B------:R-:W-:Y:S06]  /*03d0*/  BAR.SYNC.DEFER_BLOCKING 0x0 ;  /* 0x0000000000007b1d */ /* 0x000fec0000010000 */
[----:B------:R-:W2:Y:S04]  /*03e0*/  LDG.E R27, desc[UR8][R18.64] ;  /* 0x00000008121b7981 */ /* 0x000ea8000c1e1900 */
[----:B------:R-:W-:Y:S04]  /*03f0*/  LDS R24, [R3] ;  /* 0x0000000003187984 */ /* 0x000fe80000000800 */
[----:B------:R-:W2:Y:S04]  /*0400*/  LDS.128 R8, [R4] ;  /* 0x0000000004087984 */ /* 0x000ea80000000c00 */
[----:B------:R-:W0:Y:S04]  /*0410*/  LDS R29, [R3+0x20] ;  /* 0x00002000031d7984 */ /* 0x000e280000000800 */
[----:B------:R-:W1:Y:S04]  /*0420*/  LDS R23, [R3+0x40] ;  /* 0x0000400003177984 */ /* 0x000e680000000800 */
[----:B------:R-:W3:Y:S04]  /*0430*/  LDS R22, [R3+0x60] ;  /* 0x0000600003167984 */ /* 0x000ee80000000800 */
[----:B------:R-:W-:Y:S04]  /*0440*/  LDS R21, [R3+0x80] ;  /* 0x0000800003157984 */ /* 0x000fe80000000800 */
[----:B------:R-:W4:Y:S04]  /*0450*/  LDS.128 R12, [R4+0x10] ;  /* 0x00001000040c7984 */ /* 0x000f280000000c00 */
[----:B------:R-:W5:Y:S04]  /*0460*/  LDS R20, [R3+0xa0] ;  /* 0x0000a00003147984 */ /* 0x000f680000000800 */
[----:B------:R-:W5:Y:S01]  /*0470*/  LDS R25, [R3+0xc0] ;  /* 0x0000c00003197984 */ /* 0x000f620000000800 */
[----:B--2---:R-:W-:-:S03]  /*0480*/  FFMA R24, R8, R24, R27 ;  /* 0x0000001808187223 */ /* 0x004fc6000000001b */
[----:B------:R-:W2:Y:S01]  /*0490*/  LDS R8, [R3+0xe0] ;  /* 0x0000e00003087984 */ /* 0x000ea20000000800 */
[----:B0-----:R-:W-:-:S04]  /*04a0*/  FFMA R24, R29, R9, R24 ;  /* 0x000000091d187223 */ /* 0x001fc80000000018 */
[----:B-1----:R-:W-:-:S04]  /*04b0*/  FFMA R23, R23, R10, R24 ;  /* 0x0000000a17177223 */ /* 0x002fc80000000018 */
[----:B---3--:R-:W-:-:S04]  /*04c0*/  FFMA R11, R22, R11, R23 ;  /* 0x0000000b160b7223 */ /* 0x008fc80000000017 */
[----:B----4-:R-:W-:-:S04]  /*04d0*/  FFMA R11, R12, R21, R11 ;  /* 0x000000150c0b7223 */ /* 0x010fc8000000000b */
[----:B-----5:R-:W-:Y:S01]  /*04e0*/  FFMA R20, R20, R13, R11 ;  /* 0x0000000d14147223 */ /* 0x020fe2000000000b */
[----:B------:R-:W-:-:S03]  /*04f0*/  IADD3 R13, PT, PT, R0, 0x7e0, RZ ;  /* 0x000007e0000d7810 */ /* 0x000fc60007ffe0ff */
[----:B------:R-:W-:Y:S02]  /*0500*/  FFMA R25, R25, R14, R20 ;  /* 0x0000000e19197223 */ /* 0x000fe40000000014 */
[----:B------:R-:W-:-:S04]  /*0510*/  IMAD.WIDE.U32 R12, R13, 0x4, R6 ;  /* 0x000000040d0c7825 */ /* 0x000fc800078e0006 */
[----:B--2---:R-:W-:-:S05]  /*0520*/  FFMA R15, R8, R15, R25 ;  /* 0x0000000f080f7223 */ /* 0x004fca0000000019 */
        /* <DEDUP_REMOVED lines=6907> */
[----:B0-----:R-:W-:Y:S01]  /*1b4e0*/  FFMA R24, R29, R9, R24 ;  /* 0x000000091d187223 */ /* 0x001fe20000000018 */
[----:B------:R-:W-:-:S03]  /*1b4f0*/  IADD3 R9, PT, PT, R0, 0xf98, RZ ;  /* 0x00000f9800097810 */ /* 0x000fc60007ffe0ff */
[----:B-1----:R-:W-:Y:S02]  /*1b500*/  FFMA R23, R23, R10, R24 ;  /* 0x0000000a17177223 */ /* 0x002fe40000000018 */
[----:B------:R-:W-:-:S04]  /*1b510*/  IMAD.WIDE.U32 R6, R9, 0x4, R6 ;  /* 0x0000000409067825 */ /* 0x000fc800078e0006 */
[----:B---3--:R-:W-:-:S04]  /*1b520*/  FFMA R11, R22, R11, R23 ;  /* 0x0000000b160b7223 */ /* 0x008fc80000000017 */
[----:B----4-:R-:W-:-:S04]  /*1b530*/  FFMA R11, R12, R21, R11 ;  /* 0x000000150c0b7223 */ /* 0x010fc8000000000b */
[----:B-----5:R-:W-:-:S04]  /*1b540*/  FFMA R20, R20, R13, R11 ;  /* 0x0000000d14147223 */ /* 0x020fc8000000000b */
[----:B------:R-:W-:-:S04]  /*1b550*/  FFMA R25, R25, R14, R20 ;  /* 0x0000000e19197223 */ /* 0x000fc80000000014 */
        /* <DEDUP_REMOVED lines=17> */
[----:B------:R-:W5:Y:S04]  /*1b670*/  LDS R2, [R3+0xc0] ;  /* 0x0000c00003027984 */ /* 0x000f680000000800 */
[----:B------:R-:W5:Y:S01]  /*1b680*/  LDS R7, [R3+0xe0] ;  /* 0x0000e00003077984 */ /* 0x000f620000000800 */
[----:B--2---:R-:W-:-:S04]  /*1b690*/  FFMA R0, R8, R0, R21 ;  /* 0x0000000008007223 */ /* 0x004fc80000000015 */
[----:B0-----:R-:W-:-:S04]  /*1b6a0*/  FFMA R9, R23, R9, R0 ;  /* 0x0000000917097223 */ /* 0x001fc80000000000 */
[----:B-1----:R-:W-:-:S04]  /*1b6b0*/  FFMA R10, R20, R10, R9 ;  /* 0x0000000a140a7223 */ /* 0x002fc80000000009 */
[----:B---3--:R-:W-:-:S04]  /*1b6c0*/  FFMA R11, R25, R11, R10 ;  /* 0x0000000b190b7223 */ /* 0x008fc8000000000a */
[----:B----4-:R-:W-:-:S04]  /*1b6d0*/  FFMA R12, R12, R17, R11 ;  /* 0x000000110c0c7223 */ /* 0x010fc8000000000b */
[----:B-----5:R-:W-:-:S04]  /*1b6e0*/  FFMA R5, R5, R13, R12 ;  /* 0x0000000d05057223 */ /* 0x020fc8000000000c */
[----:B------:R-:W-:-:S04]  /*1b6f0*/  FFMA R2, R2, R14, R5 ;  /* 0x0000000e02027223 */ /* 0x000fc80000000005 */
[----:B------:R-:W-:-:S05]  /*1b700*/  FFMA R7, R7, R15, R2 ;  /* 0x0000000f07077223 */ /* 0x000fca0000000002 */
[----:B------:R-:W-:Y:S01]  /*1b710*/  STG.E desc[UR8][R18.64], R7 ;  /* 0x0000000712007986 */ /* 0x000fe2000c101908 */
[----:B------:R-:W-:Y:S06]  /*1b720*/  BAR.SYNC.DEFER_BLOCKING 0x0 ;  /* 0x0000000000007b1d */ /* 0x000fec0000010000 */
[----:B------:R-:W-:Y:S05]  /*1b730*/  EXIT ;  /* 0x000000000000794d */ /* 0x000fea0003800000 */
.L_x_0:
[----:B------:R-:W-:-:S00]  /*1b740*/  BRA `(.L_x_0) ;  /* 0xfffffffc00fc7947 */ /* 0x000fc0000383ffff */
[----:B------:R-:W-:-:S00]  /*1b750*/  NOP ;  /* 0x0000000000007918 */ /* 0x000fc00000000000 */
        /* <DEDUP_REMOVED lines=10> */
.L_x_3:


//--------------------- .text._Z17kernel_mmm_globalPfS_S_ --------------------------
	.section	.text._Z17kernel_mmm_globalPfS_S_,"ax",@progbits
	.align	128
        .global         _Z17kernel_mmm_globalPfS_S_
        .type           _Z17kernel_mmm_globalPfS_S_,@function
        .size           _Z17kernel_mmm_globalPfS_S_,(.L_x_4 - _Z17kernel_mmm_globalPfS_S_)
        .other          _Z17kernel_mmm_globalPfS_S_,@"STO_CUDA_ENTRY STV_DEFAULT"
_Z17kernel_mmm_globalPfS_S_:
.text._Z17kernel_mmm_globalPfS_S_:
[----:B------:R-:W-:Y:S01]  /*0000*/  LDC R1, c[0x0][0x37c] ;  /* 0x0000df00ff017b82 */ /* 0x000fe20000000800 */
[----:B------:R-:W0:Y:S07]  /*0010*/  S2R R0, SR_CTAID.Y ;  /* 0x0000000000007919 */ /* 0x000e2e0000002600 */
[----:B------:R-:W1:Y:S01]  /*0020*/  LDC.64 R2, c[0x0][0x390] ;  /* 0x0000e400ff027b82 */ /* 0x000e620000000a00 */
[----:B------:R-:W2:Y:S01]  /*0030*/  LDCU.64 UR6, c[0x0][0x358] ;  /* 0x00006b00ff0677ac */ /* 0x000ea20008000a00 */
[----:B------:R-:W0:Y:S01]  /*0040*/  S2R R7, SR_TID.Y ;  /* 0x0000000000077919 */ /* 0x000e220000002200 */
[----:B------:R-:W3:Y:S01]  /*0050*/  LDCU.64 UR4, c[0x0][0x388] ;  /* 0x00007100ff0477ac */ /* 0x000ee20008000a00 */
[----:B------:R-:W4:Y:S01]  /*0060*/  S2R R4, SR_CTAID.X ;  /* 0x0000000000047919 */ /* 0x000f220000002500 */
[----:B------:R-:W4:Y:S01]  /*0070*/  S2R R5, SR_TID.X ;  /* 0x0000000000057919 */ /* 0x000f220000002100 */
[----:B0-----:R-:W-:-:S05]  /*0080*/  LEA R0, R0, R7, 0x3 ;  /* 0x0000000700007211 */ /* 0x001fca00078e18ff */
[----:B------:R-:W-:Y:S01]  /*0090*/  IMAD R7, R0, 0x7d0, RZ ;  /* 0x000007d000077824 */ /* 0x000fe200078e02ff */
[----:B----4-:R-:W-:-:S04]  /*00a0*/  LEA R0, R4, R5, 0x3 ;  /* 0x0000000504007211 */ /* 0x010fc800078e18ff */
[----:B------:R-:W-:-:S05]  /*00b0*/  IADD3 R5, PT, PT, R0, R7, RZ ;  /* 0x0000000700057210 */ /* 0x000fca0007ffe0ff */
[----:B-1----:R-:W-:Y:S02]  /*00c0*/  IMAD.WIDE R2, R5, 0x4, R2 ;  /* 0x0000000405027825 */ /* 0x002fe400078e0202 */
[----:B------:R-:W0:Y:S03]  /*00d0*/  LDC.64 R4, c[0x0][0x380] ;  /* 0x0000e000ff047b82 */ /* 0x000e260000000a00 */
[----:B--2---:R1:W5:Y:S01]  /*00e0*/  LDG.E R11, desc[UR6][R2.64] ;  /* 0x00000006020b7981 */ /* 0x004362000c1e1900 */
[----:B---3--:R-:W-:-:S04]  /*00f0*/  UIADD3 UR4, UP0, UPT, UR4, 0x7d00, URZ ;  /* 0x00007d0004047890 */ /* 0x008fc8000ff1e0ff */
[----:B------:R-:W-:Y:S01]  /*0100*/  UIADD3.X UR5, UPT, UPT, URZ, UR5, URZ, UP0, !UPT ;  /* 0x00000005ff057290 */ /* 0x000fe200087fe4ff */
[----:B0-----:R-:W-:-:S03]  /*0110*/  IMAD.WIDE.U32 R4, R7, 0x4, R4 ;  /* 0x0000000407047825 */ /* 0x001fc600078e0004 */
[----:B------:R-:W-:Y:S02]  /*0120*/  IADD3 R10, P0, PT, R4, 0x10, RZ ;  /* 0x00000010040a7810 */ /* 0x000fe40007f1e0ff */
[----:B------:R-:W-:Y:S01]  /*0130*/  MOV R4, UR4 ;  /* 0x0000000400047c02 */ /* 0x000fe20008000f00 */
[----:B------:R-:W-:Y:S01]  /*0140*/  UMOV UR4, URZ ;  /* 0x000000ff00047c82 */ /* 0x000fe20008000000 */
[----:B------:R-:W-:Y:S02]  /*0150*/  IADD3.X R7, PT, PT, RZ, R5, RZ, P0, !PT ;  /* 0x00000005ff077210 */ /* 0x000fe400007fe4ff */
[----:B-1----:R-:W-:-:S07]  /*0160*/  MOV R5, UR5 ;  /* 0x0000000500057c02 */ /* 0x002fce0008000f00 */
.L_x_1:
[----:B------:R-:W-:Y:S01]  /*0170*/  IMAD.WIDE R8, R0, 0x4, R4 ;  /* 0x0000000400087825 */ /* 0x000fe200078e0204 */
[----:B------:R-:W-:-:S04]  /*0180*/  MOV R6, R10 ;  /* 0x0000000a00067202 */ /* 0x000fc80000000f00 */
[----:B------:R-:W2:Y:S04]  /*0190*/  LDG.E R12, desc[UR6][R8.64+-0x7d00] ;  /* 0xff830006080c7981 */ /* 0x000ea8000c1e1900 */
[----:B------:R-:W2:Y:S02]  /*01a0*/  LDG.E R10, desc[UR6][R6.64+-0x10] ;  /* 0xfffff006060a7981 */ /* 0x000ea4000c1e1900 */
[----:B-12--5:R-:W-:-:S05]  /*01b0*/  FFMA R11, R10, R12, R11 ;  /* 0x0000000c0a0b7223 */ /* 0x026fca000000000b */
[----:B------:R0:W-:Y:S04]  /*01c0*/  STG.E desc[UR6][R2.64], R11 ;  /* 0x0000000b02007986 */ /* 0x0001e8000c101906 */
[----:B------:R-:W2:Y:S04]  /*01d0*/  LDG.E R10, desc[UR6][R6.64+-0xc] ;  /* 0xfffff406060a7981 */ /* 0x000ea8000c1e1900 */
[----:B------:R-:W2:Y:S02]  /*01e0*/  LDG.E R12, desc[UR6][R8.64+-0x5dc0] ;  /* 0xffa24006080c7981 */ /* 0x000ea4000c1e1900 */
[----:B--2---:R-:W-:-:S05]  /*01f0*/  FFMA R13, R10, R12, R11 ;  /* 0x0000000c0a0d7223 */ /* 0x004fca000000000b */
[----:B------:R1:W-:Y:S04]  /*0200*/  STG.E desc[UR6][R2.64], R13 ;  /* 0x0000000d02007986 */ /* 0x0003e8000c101906 */
[----:B------:R-:W2:Y:S04]  /*0210*/  LDG.E R10, desc[UR6][R6.64+-0x8] ;  /* 0xfffff806060a7981 */ /* 0x000ea8000c1e1900 */
[----:B------:R-:W2:Y:S02]  /*0220*/  LDG.E R12, desc[UR6][R8.64+-0x3e80] ;  /* 0xffc18006080c7981 */ /* 0x000ea4000c1e1900 */
[----:B--2---:R-:W-:-:S05]  /*0230*/  FFMA R15, R10, R12, R13 ;  /* 0x0000000c0a0f7223 */ /* 0x004fca000000000d */
[----:B------:R2:W-:Y:S04]  /*0240*/  STG.E desc[UR6][R2.64], R15 ;  /* 0x0000000f02007986 */ /* 0x0005e8000c101906 */
[----:B------:R-:W0:Y:S04]  /*0250*/  LDG.E R10, desc[UR6][R6.64+-0x4] ;  /* 0xfffffc06060a7981 */ /* 0x000e28000c1e1900 */
[----:B------:R-:W0:Y:S02]  /*0260*/  LDG.E R12, desc[UR6][R8.64+-0x1f40] ;  /* 0xffe0c006080c7981 */ /* 0x000e24000c1e1900 */
[----:B0-----:R-:W-:-:S05]  /*0270*/  FFMA R11, R10, R12, R15 ;  /* 0x0000000c0a0b7223 */ /* 0x001fca000000000f */
[----:B------:R0:W-:Y:S04]  /*0280*/  STG.E desc[UR6][R2.64], R11 ;  /* 0x0000000b02007986 */ /* 0x0001e8000c101906 */
[----:B------:R-:W1:Y:S04]  /*0290*/  LDG.E R10, desc[UR6][R6.64] ;  /* 0x00000006060a7981 */ /* 0x000e68000c1e1900 */
[----:B------:R-:W1:Y:S02]  /*02a0*/  LDG.E R12, desc[UR6][R8.64] ;  /* 0x00000006080c7981 */ /* 0x000e64000c1e1900 */
[----:B-1----:R-:W-:-:S05]  /*02b0*/  FFMA R13, R10, R12, R11 ;  /* 0x0000000c0a0d7223 */ /* 0x002fca000000000b */
[----:B------:R1:W-:Y:S04]  /*02c0*/  STG.E desc[UR6][R2.64], R13 ;  /* 0x0000000d02007986 */ /* 0x0003e8000c101906 */
[----:B------:R-:W2:Y:S04]  /*02d0*/  LDG.E R10, desc[UR6][R6.64+0x4] ;  /* 0x00000406060a7981 */ /* 0x000ea8000c1e1900 */
[----:B------:R-:W2:Y:S02]  /*02e0*/  LDG.E R12, desc[UR6][R8.64+0x1f40] ;  /* 0x001f4006080c7981 */ /* 0x000ea4000c1e1900 */
[----:B--2---:R-:W-:-:S05]  /*02f0*/  FFMA R15, R10, R12, R13 ;  /* 0x0000000c0a0f7223 */ /* 0x004fca000000000d */
[----:B------:R2:W-:Y:S04]  /*0300*/  STG.E desc[UR6][R2.64], R15 ;  /* 0x0000000f02007986 */ /* 0x0005e8000c101906 */
[----:B------:R-:W3:Y:S04]  /*0310*/  LDG.E R10, desc[UR6][R6.64+0x8] ;  /* 0x00000806060a7981 */ /* 0x000ee8000c1e1900 */
[----:B------:R-:W3:Y:S02]  /*0320*/  LDG.E R12, desc[UR6][R8.64+0x3e80] ;  /* 0x003e8006080c7981 */ /* 0x000ee4000c1e1900 */
[----:B---3--:R-:W-:-:S05]  /*0330*/  FFMA R17, R10, R12, R15 ;  /* 0x0000000c0a117223 */ /* 0x008fca000000000f */
[----:B------:R-:W-:Y:S04]  /*0340*/  STG.E desc[UR6][R2.64], R17 ;  /* 0x0000001102007986 */ /* 0x000fe8000c101906 */
[----:B0-----:R-:W1:Y:S04]  /*0350*/  LDG.E R11, desc[UR6][R8.64+0x5dc0] ;  /* 0x005dc006080b7981 */ /* 0x001e68000c1e1900 */
[----:B------:R-:W1:Y:S01]  /*0360*/  LDG.E R10, desc[UR6][R6.64+0xc] ;  /* 0x00000c06060a7981 */ /* 0x000e62000c1e1900 */
[----:B------:R-:W-:Y:S01]  /*0370*/  IADD3 R19, PT, PT, R0, 0x3e80, RZ ;  /* 0x00003e8000137810 */ /* 0x000fe20007ffe0ff */
[----:B-1----:R-:W-:-:S04]  /*0380*/  FFMA R13, R10, R11, R17 ;  /* 0x0000000b0a0d7223 */ /* 0x002fc80000000011 */
[----:B------:R-:W-:Y:S01]  /*0390*/  IMAD.WIDE R10, R19, 0x4, R4 ;  /* 0x00000004130a7825 */ /* 0x000fe200078e0204 */
        /* <DEDUP_REMOVED lines=29> */
[----:B------:R-:W3:Y:S04]  /*0570*/  LDG.E R12, desc[UR6][R10.64+0x5dc0] ;  /* 0x005dc0060a0c7981 */ /* 0x000ee8000c1e1900 */
[----:B------:R-:W3:Y:S01]  /*0580*/  LDG.E R8, desc[UR6][R6.64+0x2c] ;  /* 0x00002c0606087981 */ /* 0x000ee2000c1e1900 */
[----:B--2---:R-:W-:Y:S01]  /*0590*/  IADD3 R9, PT, PT, R0, 0x7d00, RZ ;  /* 0x00007d0000097810 */ /* 0x004fe20007ffe0ff */
[----:B---3--:R-:W-:-:S04]  /*05a0*/  FFMA R17, R8, R12, R15 ;  /* 0x0000000c08117223 */ /* 0x008fc8000000000f */
[----:B------:R-:W-:Y:S01]  /*05b0*/  IMAD.WIDE R8, R9, 0x4, R4 ;  /* 0x0000000409087825 */ /* 0x000fe200078e0204 */
[----:B------:R-:W-:Y:S04]  /*05c0*/  STG.E desc[UR6][R2.64], R17 ;  /* 0x0000001102007986 */ /* 0x000fe8000c101906 */
[----:B------:R-:W2:Y:S04]  /*05d0*/  LDG.E R12, desc[UR6][R6.64+0x30] ;  /* 0x00003006060c7981 */ /* 0x000ea8000c1e1900 */
[----:B0-----:R-:W2:Y:S02]  /*05e0*/  LDG.E R13, desc[UR6][R8.64+-0x7d00] ;  /* 0xff830006080d7981 */ /* 0x001ea4000c1e1900 */
[----:B--2---:R-:W-:-:S05]  /*05f0*/  FFMA R13, R12, R13, R17 ;  /* 0x0000000d0c0d7223 */ /* 0x004fca0000000011 */
[----:B------:R0:W-:Y:S04]  /*0600*/  STG.E desc[UR6][R2.64], R13 ;  /* 0x0000000d02007986 */ /* 0x0001e8000c101906 */
[----:B------:R-:W2:Y:S04]  /*0610*/  LDG.E R12, desc[UR6][R6.64+0x34] ;  /* 0x00003406060c7981 */ /* 0x000ea8000c1e1900 */
[----:B------:R-:W2:Y:S02]  /*0620*/  LDG.E R10, desc[UR6][R8.64+-0x5dc0] ;  /* 0xffa24006080a7981 */ /* 0x000ea4000c1e1900 */
[----:B--2---:R-:W-:-:S05]  /*0630*/  FFMA R11, R12, R10, R13 ;  /* 0x0000000a0c0b7223 */ /* 0x004fca000000000d */
[----:B------:R2:W-:Y:S04]  /*0640*/  STG.E desc[UR6][R2.64], R11 ;  /* 0x0000000b02007986 */ /* 0x0005e8000c101906 */
[----:B------:R-:W1:Y:S04]  /*0650*/  LDG.E R10, desc[UR6][R6.64+0x38] ;  /* 0x00003806060a7981 */ /* 0x000e68000c1e1900 */
[----:B------:R-:W1:Y:S02]  /*0660*/  LDG.E R12, desc[UR6][R8.64+-0x3e80] ;  /* 0xffc18006080c7981 */ /* 0x000e64000c1e1900 */
[----:B-1----:R-:W-:-:S05]  /*0670*/  FFMA R15, R10, R12, R11 ;  /* 0x0000000c0a0f7223 */ /* 0x002fca000000000b */
[----:B------:R1:W-:Y:S04]  /*0680*/  STG.E desc[UR6][R2.64], R15 ;  /* 0x0000000f02007986 */ /* 0x0003e8000c101906 */
[----:B------:R-:W0:Y:S04]  /*0690*/  LDG.E R10, desc[UR6][R6.64+0x3c] ;  /* 0x00003c06060a7981 */ /* 0x000e28000c1e1900 */
[----:B------:R-:W0:Y:S02]  /*06a0*/  LDG.E R12, desc[UR6][R8.64+-0x1f40] ;  /* 0xffe0c006080c7981 */ /* 0x000e24000c1e1900 */
[----:B0-----:R-:W-:-:S05]  /*06b0*/  FFMA R13, R10, R12, R15 ;  /* 0x0000000c0a0d7223 */ /* 0x001fca000000000f */
        /* <DEDUP_REMOVED lines=13> */
[----:B------:R-:W3:Y:S04]  /*0790*/  LDG.E R12, desc[UR6][R8.64+0x5dc0] ;  /* 0x005dc006080c7981 */ /* 0x000ee8000c1e1900 */
[----:B------:R-:W3:Y:S01]  /*07a0*/  LDG.E R10, desc[UR6][R6.64+0x4c] ;  /* 0x00004c06060a7981 */ /* 0x000ee2000c1e1900 */
[----:B--2---:R-:W-:Y:S01]  /*07b0*/  IADD3 R11, PT, PT, R0, 0xbb80, RZ ;  /* 0x0000bb80000b7810 */ /* 0x004fe20007ffe0ff */
[----:B---3--:R-:W-:-:S04]  /*07c0*/  FFMA R17, R10, R12, R13 ;  /* 0x0000000c0a117223 */ /* 0x008fc8000000000d */
[----:B------:R-:W-:Y:S01]  /*07d0*/  IMAD.WIDE R10, R11, 0x4, R4 ;  /* 0x000000040b0a7825 */ /* 0x000fe200078e0204 */
[----:B------:R-:W-:Y:S04]  /*07e0*/  STG.E desc[UR6][R2.64], R17 ;  /* 0x0000001102007986 */ /* 0x000fe8000c101906 */
        /* <DEDUP_REMOVED lines=63> */
[----:B------:R-:W2:Y:S01]  /*0be0*/  LDG.E R10, desc[UR6][R6.64+0x8c] ;  /* 0x00008c06060a7981 */ /* 0x000ea2000c1e1900 */
[----:B------:R-:W-:-:S04]  /*0bf0*/  UIADD3 UR4, UPT, UPT, UR4, 0x28, URZ ;  /* 0x0000002804047890 */ /* 0x000fc8000fffe0ff */
[----:B------:R-:W-:Y:S01]  /*0c00*/  UISETP.NE.AND UP0, UPT, UR4, 0x7d0, UPT ;  /* 0x000007d00400788c */ /* 0x000fe2000bf05270 */
[----:B------:R-:W-:Y:S01]  /*0c10*/  IADD3 R0, PT, PT, R0, 0x13880, RZ ;  /* 0x0001388000007810 */ /* 0x000fe20007ffe0ff */
[----:B--2---:R-:W-:-:S05]  /*0c20*/  FFMA R11, R10, R12, R13 ;  /* 0x0000000c0a0b7223 */ /* 0x004fca000000000d */
[----:B------:R1:W-:Y:S01]  /*0c30*/  STG.E desc[UR6][R2.64], R11 ;  /* 0x0000000b02007986 */ /* 0x0003e2000c101906 */
[----:B------:R-:W-:-:S04]  /*0c40*/  IADD3 R10, P0, PT, R6, 0xa0, RZ ;  /* 0x000000a0060a7810 */ /* 0x000fc80007f1e0ff */
[----:B------:R-:W-:Y:S01]  /*0c50*/  IADD3.X R7, PT, PT, RZ, R7, RZ, P0, !PT ;  /* 0x00000007ff077210 */ /* 0x000fe200007fe4ff */
[----:B------:R-:W-:Y:S08]  /*0c60*/  BRA.U UP0, `(.L_x_1) ;  /* 0xfffffff500407547 */ /* 0x000ff0000b83ffff */
[----:B------:R-:W-:Y:S05]  /*0c70*/  EXIT ;  /* 0x000000000000794d */ /* 0x000fea0003800000 */
.L_x_2:
        /* <DEDUP_REMOVED lines=16> */
.L_x_4:


//--------------------- .nv.shared._Z17kernel_mmm_sharedPfS_S_ --------------------------
	.section	.nv.shared._Z17kernel_mmm_sharedPfS_S_,"aw",@nobits
	.sectionflags	@""
	.align	4
.nv.shared._Z17kernel_mmm_sharedPfS_S_:
	.zero		1536


//--------------------- .nv.shared.reserved.0     --------------------------
	.section	.nv.shared.reserved.0,"aw",@nobits
	.weak		__nv_reservedSMEM_offset_0_alias
	.size		__nv_reservedSMEM_offset_0_alias, 0, 64
	.other		__nv_reservedSMEM_offset_0_alias,@"STO_CUDA_RESERVED_SHARED STV_DEFAULT"
__nv_reservedSMEM_offset_0_alias:
	.zero		0
	.zero		64


//--------------------- .nv.constant0._Z17kernel_mmm_sharedPfS_S_ --------------------------
	.section	.nv.constant0._Z17kernel_mmm_sharedPfS_S_,"a",@progbits
	.sectionflags	@""
	.align	4
.nv.constant0._Z17kernel_mmm_sharedPfS_S_:
	.zero		920


//--------------------- .nv.constant0._Z17kernel_mmm_globalPfS_S_ --------------------------
	.section	.nv.constant0._Z17kernel_mmm_globalPfS_S_,"a",@progbits
	.sectionflags	@""
	.align	4
.nv.constant0._Z17kernel_mmm_globalPfS_S_:
	.zero		920


//--------------------- SYMBOLS --------------------------

	.type		.nv.reservedSmem.offset0,@object
	.size		.nv.reservedSmem.offset0,0x4
	.type		.nv.reservedSmem.cap,@object
	.size		.nv.reservedSmem.cap,0x4
